	.target	sm_90a

	.elftype	@"ET_EXEC"


//--------------------- .note.nv.tkinfo           --------------------------
	.section	.note.nv.tkinfo,"",@"SHT_NOTE"
	.sectionflags	@"SHF_NOTE_NV_TKINFO"
	.tkinfo
        /*0018*/ 	.word	0x00000002
        /*0030*/ 	.string	""
        /*0030*/ 	.string	"ptxas"
        /*0030*/ 	.string	"Cuda compilation tools, release 13.0, V13.0.88"
        /*0030*/ 	.string	"Build cuda_13.0.r13.0/compiler.36424714_0"
        /*0030*/ 	.string	"-arch sm_90a -m 64 "



//--------------------- .note.nv.cuinfo           --------------------------
	.section	.note.nv.cuinfo,"",@"SHT_NOTE"
	.sectionflags	@"SHF_NOTE_NV_CUINFO"
        /*0018*/ 	.short	0x0002
        /*001a*/ 	.short	0x005a
        /*001c*/ 	.short	0x0082
	.zero		2


//--------------------- .nv.info                  --------------------------
	.section	.nv.info,"",@"SHT_CUDA_INFO"
	.align	4


	//----- nvinfo : EIATTR_REGCOUNT
	.align		4
        /*0000*/ 	.byte	0x04, 0x2f
        /*0002*/ 	.short	(.L_12 - .L_11)
	.align		4
.L_11:
        /*0004*/ 	.word	index@(_ZN7cutlass13device_kernelINS_4gemm6kernel13GemmUniversalIN4cute5tupleIJiiiiEEENS1_10collective13CollectiveMmaINS1_37MainloopSm90TmaGmmaWarpSpecializedFP8ILi9ENS5_IJNS4_1CILi1EEENSA_ILi8EEESB_EEENS1_35KernelTmaWarpSpecializedCooperativeEEENS5_IJNSA_ILi256EEENSA_ILi128EEENSA_ILi64EEEEEENS_12float_e5m2_tENS5_IJlSB_lEEESK_SL_NS4_8TiledMMAINS4_8MMA_AtomIJNS4_4SM904GMMA31MMA_64x128x32_F32E5M2E5M2_SS_TNILNSP_7ScaleInE1ELSR_1EEEEEENS4_6LayoutINS5_IJNSA_ILi2EEESB_SB_EEENS5_IJSB_NSA_ILi0EEESX_EEEEENS5_IJNS4_10UnderscoreES10_S10_EEEEENS4_23SM90_TMA_LOAD_MULTICASTENS4_14ComposedLayoutINS4_7SwizzleILi2ELi4ELi3EEENS4_18smem_ptr_flag_bitsILi8EEENSU_INS5_IJSC_SI_EEENS5_IJSI_SB_EEEEEEEvNS4_8identityENS4_13SM90_TMA_LOADES1C_vS1D_EENS_8epilogue10collective6detail29Sm90TmaWarpSpecializedAdapterINS1H_15DefaultEpilogueISK_SL_SL_NS1G_6thread17LinearCombinationISK_Li1EffLNS1L_9ScaleType4KindE0ELNS_15FloatRoundStyleE2ESK_EENS1_15EpilogueDefaultEEEEEvvEEEEvNT_6ParamsE)
        /*0008*/ 	.word	0x000000a8


	//----- nvinfo : EIATTR_FRAME_SIZE
	.align		4
.L_12:
        /*000c*/ 	.byte	0x04, 0x11
        /*000e*/ 	.short	(.L_14 - .L_13)
	.align		4
.L_13:
        /*0010*/ 	.word	index@(_ZN7cutlass13device_kernelINS_4gemm6kernel13GemmUniversalIN4cute5tupleIJiiiiEEENS1_10collective13CollectiveMmaINS1_37MainloopSm90TmaGmmaWarpSpecializedFP8ILi9ENS5_IJNS4_1CILi1EEENSA_ILi8EEESB_EEENS1_35KernelTmaWarpSpecializedCooperativeEEENS5_IJNSA_ILi256EEENSA_ILi128EEENSA_ILi64EEEEEENS_12float_e5m2_tENS5_IJlSB_lEEESK_SL_NS4_8TiledMMAINS4_8MMA_AtomIJNS4_4SM904GMMA31MMA_64x128x32_F32E5M2E5M2_SS_TNILNSP_7ScaleInE1ELSR_1EEEEEENS4_6LayoutINS5_IJNSA_ILi2EEESB_SB_EEENS5_IJSB_NSA_ILi0EEESX_EEEEENS5_IJNS4_10UnderscoreES10_S10_EEEEENS4_23SM90_TMA_LOAD_MULTICASTENS4_14ComposedLayoutINS4_7SwizzleILi2ELi4ELi3EEENS4_18smem_ptr_flag_bitsILi8EEENSU_INS5_IJSC_SI_EEENS5_IJSI_SB_EEEEEEEvNS4_8identityENS4_13SM90_TMA_LOADES1C_vS1D_EENS_8epilogue10collective6detail29Sm90TmaWarpSpecializedAdapterINS1H_15DefaultEpilogueISK_SL_SL_NS1G_6thread17LinearCombinationISK_Li1EffLNS1L_9ScaleType4KindE0ELNS_15FloatRoundStyleE2ESK_EENS1_15EpilogueDefaultEEEEEvvEEEEvNT_6ParamsE)
        /*0014*/ 	.word	0x00000100


	//----- nvinfo : EIATTR_MIN_STACK_SIZE
	.align		4
.L_14:
        /*0018*/ 	.byte	0x04, 0x12
        /*001a*/ 	.short	(.L_16 - .L_15)
	.align		4
.L_15:
        /*001c*/ 	.word	index@(_ZN7cutlass13device_kernelINS_4gemm6kernel13GemmUniversalIN4cute5tupleIJiiiiEEENS1_10collective13CollectiveMmaINS1_37MainloopSm90TmaGmmaWarpSpecializedFP8ILi9ENS5_IJNS4_1CILi1EEENSA_ILi8EEESB_EEENS1_35KernelTmaWarpSpecializedCooperativeEEENS5_IJNSA_ILi256EEENSA_ILi128EEENSA_ILi64EEEEEENS_12float_e5m2_tENS5_IJlSB_lEEESK_SL_NS4_8TiledMMAINS4_8MMA_AtomIJNS4_4SM904GMMA31MMA_64x128x32_F32E5M2E5M2_SS_TNILNSP_7ScaleInE1ELSR_1EEEEEENS4_6LayoutINS5_IJNSA_ILi2EEESB_SB_EEENS5_IJSB_NSA_ILi0EEESX_EEEEENS5_IJNS4_10UnderscoreES10_S10_EEEEENS4_23SM90_TMA_LOAD_MULTICASTENS4_14ComposedLayoutINS4_7SwizzleILi2ELi4ELi3EEENS4_18smem_ptr_flag_bitsILi8EEENSU_INS5_IJSC_SI_EEENS5_IJSI_SB_EEEEEEEvNS4_8identityENS4_13SM90_TMA_LOADES1C_vS1D_EENS_8epilogue10collective6detail29Sm90TmaWarpSpecializedAdapterINS1H_15DefaultEpilogueISK_SL_SL_NS1G_6thread17LinearCombinationISK_Li1EffLNS1L_9ScaleType4KindE0ELNS_15FloatRoundStyleE2ESK_EENS1_15EpilogueDefaultEEEEEvvEEEEvNT_6ParamsE)
        /*0020*/ 	.word	0x00000100
.L_16:


//--------------------- .nv.compat                --------------------------
	.section	.nv.compat,"",@"SHT_CUDA_COMPAT_INFO"
	.align	4
        /*0000*/ 	.byte	0x02, 0x09, 0x01, 0x00, 0x02, 0x02, 0x04, 0x00, 0x02, 0x05, 0x05, 0x00, 0x03, 0x07, 0x01, 0x01
        /*0010*/ 	.byte	0x02, 0x03, 0x01, 0x00, 0x02, 0x06, 0x01, 0x00, 0x04, 0x0b, 0x08, 0x00, 0x00, 0x00, 0x00, 0x00
        /*0020*/ 	.byte	0x00, 0x00, 0x00, 0x00


//--------------------- .nv.info._ZN7cutlass13device_kernelINS_4gemm6kernel13GemmUniversalIN4cute5tupleIJiiiiEEENS1_10collective13CollectiveMmaINS1_37MainloopSm90TmaGmmaWarpSpecializedFP8ILi9ENS5_IJNS4_1CILi1EEENSA_ILi8EEESB_EEENS1_35KernelTmaWarpSpecializedCooperativeEEENS5_IJNSA_ILi256EEENSA_ILi128EEENSA_ILi64EEEEEENS_12float_e5m2_tENS5_IJlSB_lEEESK_SL_NS4_8TiledMMAINS4_8MMA_AtomIJNS4_4SM904GMMA31MMA_64x128x32_F32E5M2E5M2_SS_TNILNSP_7ScaleInE1ELSR_1EEEEEENS4_6LayoutINS5_IJNSA_ILi2EEESB_SB_EEENS5_IJSB_NSA_ILi0EEESX_EEEEENS5_IJNS4_10UnderscoreES10_S10_EEEEENS4_23SM90_TMA_LOAD_MULTICASTENS4_14ComposedLayoutINS4_7SwizzleILi2ELi4ELi3EEENS4_18smem_ptr_flag_bitsILi8EEENSU_INS5_IJSC_SI_EEENS5_IJSI_SB_EEEEEEEvNS4_8identityENS4_13SM90_TMA_LOADES1C_vS1D_EENS_8epilogue10collective6detail29Sm90TmaWarpSpecializedAdapterINS1H_15DefaultEpilogueISK_SL_SL_NS1G_6thread17LinearCombinationISK_Li1EffLNS1L_9ScaleType4KindE0ELNS_15FloatRoundStyleE2ESK_EENS1_15EpilogueDefaultEEEEEvvEEEEvNT_6ParamsE --------------------------
	.section	.nv.info._ZN7cutlass13device_kernelINS_4gemm6kernel13GemmUniversalIN4cute5tupleIJiiiiEEENS1_10collective13CollectiveMmaINS1_37MainloopSm90TmaGmmaWarpSpecializedFP8ILi9ENS5_IJNS4_1CILi1EEENSA_ILi8EEESB_EEENS1_35KernelTmaWarpSpecializedCooperativeEEENS5_IJNSA_ILi256EEENSA_ILi128EEENSA_ILi64EEEEEENS_12float_e5m2_tENS5_IJlSB_lEEESK_SL_NS4_8TiledMMAINS4_8MMA_AtomIJNS4_4SM904GMMA31MMA_64x128x32_F32E5M2E5M2_SS_TNILNSP_7ScaleInE1ELSR_1EEEEEENS4_6LayoutINS5_IJNSA_ILi2EEESB_SB_EEENS5_IJSB_NSA_ILi0EEESX_EEEEENS5_IJNS4_10UnderscoreES10_S10_EEEEENS4_23SM90_TMA_LOAD_MULTICASTENS4_14ComposedLayoutINS4_7SwizzleILi2ELi4ELi3EEENS4_18smem_ptr_flag_bitsILi8EEENSU_INS5_IJSC_SI_EEENS5_IJSI_SB_EEEEEEEvNS4_8identityENS4_13SM90_TMA_LOADES1C_vS1D_EENS_8epilogue10collective6detail29Sm90TmaWarpSpecializedAdapterINS1H_15DefaultEpilogueISK_SL_SL_NS1G_6thread17LinearCombinationISK_Li1EffLNS1L_9ScaleType4KindE0ELNS_15FloatRoundStyleE2ESK_EENS1_15EpilogueDefaultEEEEEvvEEEEvNT_6ParamsE,"",@"SHT_CUDA_INFO"
	.sectionflags	@""
	.align	4


	//----- nvinfo : EIATTR_CUDA_API_VERSION
	.align		4
        /*0000*/ 	.byte	0x04, 0x37
        /*0002*/ 	.short	(.L_18 - .L_17)
.L_17:
        /*0004*/ 	.word	0x00000082


	//----- nvinfo : EIATTR_KPARAM_INFO
	.align		4
.L_18:
        /*0008*/ 	.byte	0x04, 0x17
        /*000a*/ 	.short	(.L_20 - .L_19)
.L_19:
        /*000c*/ 	.word	0x00000000
        /*0010*/ 	.short	0x0000
        /*0012*/ 	.short	0x0070
        /*0014*/ 	.byte	0x00, 0xf0, 0x01, 0x10


	//----- nvinfo : EIATTR_SPARSE_MMA_MASK
	.align		4
.L_20:
        /*0018*/ 	.byte	0x03, 0x50
        /*001a*/ 	.short	0x0000


	//----- nvinfo : EIATTR_MAXREG_COUNT
	.align		4
        /*001c*/ 	.byte	0x03, 0x1b
        /*001e*/ 	.short	0x00a8


	//----- nvinfo : EIATTR_NUM_BARRIERS
	.align		4
        /*0020*/ 	.byte	0x02, 0x4c
        /*0022*/ 	.byte	0x01
	.zero		1


	//----- nvinfo : EIATTR_ANNOTATIONS
	.align		4
        /*0024*/ 	.byte	0x04, 0x55
        /*0026*/ 	.short	(.L_22 - .L_21)


	//   ....[0]....
.L_21:
        /*0028*/ 	.word	0x00000001
        /*002c*/ 	.byte	0x40, 0x07, 0x00, 0x00, 0x01, 0x00, 0x00, 0x00, 0x70, 0x09, 0x00, 0x00, 0x01, 0x00, 0x00, 0x00
        /* <DEDUP_REMOVED lines=195> */
        /*0c6c*/ 	.byte	0x20, 0x08, 0x01, 0x00, 0x01, 0x00, 0x00, 0x00, 0x70, 0x08, 0x01, 0x00


	//----- nvinfo : EIATTR_MERCURY_ISA_VERSION
	.align		4
.L_22:
        /*0c78*/ 	.byte	0x03, 0x5f
        /*0c7a*/ 	.short	0x0101


	//----- nvinfo : EIATTR_INT_WARP_WIDE_INSTR_OFFSETS
	.align		4
        /*0c7c*/ 	.byte	0x04, 0x31
        /*0c7e*/ 	.short	(.L_24 - .L_23)


	//   ....[0]....
.L_23:
        /*0c80*/ 	.word	0x00000600


	//   ....[1]....
        /*0c84*/ 	.word	0x00000620


	//   ....[2]....
        /*0c88*/ 	.word	0x00000770


	//----- nvinfo : EIATTR_COOP_GROUP_MASK_REGIDS
	.align		4
.L_24:
        /*0c8c*/ 	.byte	0x04, 0x29
        /*0c8e*/ 	.short	(.L_26 - .L_25)


	//   ....[0]....
.L_25:
        /*0c90*/ 	.word	0xffffffff


	//   ....[1]....
        /*0c94*/ 	.word	0xffffffff


	//   ....[2]....
        /*0c98*/ 	.word	0xffffffff


	//   ....[3]....
        /*0c9c*/ 	.word	0xffffffff


	//   ....[4]....
        /*0ca0*/ 	.word	0xffffffff


	//   ....[5]....
        /*0ca4*/ 	.word	0xffffffff


	//----- nvinfo : EIATTR_COOP_GROUP_INSTR_OFFSETS
	.align		4
.L_26:
        /*0ca8*/ 	.byte	0x04, 0x28
        /*0caa*/ 	.short	(.L_28 - .L_27)


	//   ....[0]....
.L_27:
        /*0cac*/ 	.word	0x00000070


	//   ....[1]....
        /*0cb0*/ 	.word	0x00000080


	//   ....[2]....
        /*0cb4*/ 	.word	0x000001a0


	//   ....[3]....
        /*0cb8*/ 	.word	0x00000490


	//   ....[4]....
        /*0cbc*/ 	.word	0x00000880


	//   ....[5]....
        /*0cc0*/ 	.word	0x00001600


	//----- nvinfo : EIATTR_REG_RECONFIG
	.align		4
.L_28:
        /*0cc4*/ 	.byte	0x01, 0x54
	.zero		2


	//----- nvinfo : EIATTR_MBARRIER_INSTR_OFFSETS
	.align		4
        /*0cc8*/ 	.byte	0x04, 0x39
        /*0cca*/ 	.short	(.L_30 - .L_29)


	//   ....[0]....
.L_29:
        /*0ccc*/ 	.word	0x00000340
        /*0cd0*/ 	.word	0x000000ff
        /*0cd4*/ 	.word	0x00000000
        /*0cd8*/ 	.short	0x0100
        /*0cda*/ 	.byte	0x09
	.zero		1


	//   ....[1]....
        /*0cdc*/ 	.word	0x00000350
        /*0ce0*/ 	.word	0x000000ff
        /*0ce4*/ 	.word	0x00000048
        /*0ce8*/ 	.short	0x0100
        /*0cea*/ 	.byte	0x09
	.zero		1


	//   ....[2]....
        /*0cec*/ 	.word	0x00000360
        /*0cf0*/ 	.word	0x000000ff
        /*0cf4*/ 	.word	0x00000008
        /*0cf8*/ 	.short	0x0100
        /*0cfa*/ 	.byte	0x09
	.zero		1


	//   ....[3]....
        /*0cfc*/ 	.word	0x00000370
        /*0d00*/ 	.word	0x000000ff
        /*0d04*/ 	.word	0x00000050
        /*0d08*/ 	.short	0x0100
        /*0d0a*/ 	.byte	0x09
	.zero		1


	//   ....[4]....
        /*0d0c*/ 	.word	0x00000380
        /*0d10*/ 	.word	0x000000ff
        /*0d14*/ 	.word	0x00000010
        /*0d18*/ 	.short	0x0100
        /*0d1a*/ 	.byte	0x09
	.zero		1


	//   ....[5]....
        /*0d1c*/ 	.word	0x00000390
        /*0d20*/ 	.word	0x000000ff
        /*0d24*/ 	.word	0x00000058
        /*0d28*/ 	.short	0x0100
        /*0d2a*/ 	.byte	0x09
	.zero		1


	//   ....[6]....
        /*0d2c*/ 	.word	0x000003a0
        /*0d30*/ 	.word	0x000000ff
        /*0d34*/ 	.word	0x00000018
        /*0d38*/ 	.short	0x0100
        /*0d3a*/ 	.byte	0x09
	.zero		1


	//   ....[7]....
        /*0d3c*/ 	.word	0x000003b0
        /*0d40*/ 	.word	0x000000ff
        /*0d44*/ 	.word	0x00000060
        /*0d48*/ 	.short	0x0100
        /*0d4a*/ 	.byte	0x09
	.zero		1


	//   ....[8]....
        /*0d4c*/ 	.word	0x000003c0
        /*0d50*/ 	.word	0x000000ff
        /*0d54*/ 	.word	0x00000020
        /*0d58*/ 	.short	0x0100
        /*0d5a*/ 	.byte	0x09
	.zero		1


	//   ....[9]....
        /*0d5c*/ 	.word	0x000003d0
        /*0d60*/ 	.word	0x000000ff
        /*0d64*/ 	.word	0x00000068
        /*0d68*/ 	.short	0x0100
        /*0d6a*/ 	.byte	0x09
	.zero		1


	//   ....[10]....
        /*0d6c*/ 	.word	0x000003e0
        /*0d70*/ 	.word	0x000000ff
        /*0d74*/ 	.word	0x00000028
        /*0d78*/ 	.short	0x0100
        /*0d7a*/ 	.byte	0x09
	.zero		1


	//   ....[11]....
        /*0d7c*/ 	.word	0x000003f0
        /*0d80*/ 	.word	0x000000ff
        /*0d84*/ 	.word	0x00000070
        /*0d88*/ 	.short	0x0100
        /*0d8a*/ 	.byte	0x09
	.zero		1


	//   ....[12]....
        /*0d8c*/ 	.word	0x00000400
        /*0d90*/ 	.word	0x000000ff
        /*0d94*/ 	.word	0x00000030
        /*0d98*/ 	.short	0x0100
        /*0d9a*/ 	.byte	0x09
	.zero		1


	//   ....[13]....
        /*0d9c*/ 	.word	0x00000410
        /*0da0*/ 	.word	0x000000ff
        /*0da4*/ 	.word	0x00000078
        /*0da8*/ 	.short	0x0100
        /*0daa*/ 	.byte	0x09
	.zero		1


	//   ....[14]....
        /*0dac*/ 	.word	0x00000420
        /*0db0*/ 	.word	0x000000ff
        /*0db4*/ 	.word	0x00000038
        /*0db8*/ 	.short	0x0100
        /*0dba*/ 	.byte	0x09
	.zero		1


	//   ....[15]....
        /*0dbc*/ 	.word	0x00000430
        /*0dc0*/ 	.word	0x000000ff
        /*0dc4*/ 	.word	0x00000080
        /*0dc8*/ 	.short	0x0100
        /*0dca*/ 	.byte	0x09
	.zero		1


	//   ....[16]....
        /*0dcc*/ 	.word	0x00000440
        /*0dd0*/ 	.word	0x000000ff
        /*0dd4*/ 	.word	0x00000040
        /*0dd8*/ 	.short	0x0100
        /*0dda*/ 	.byte	0x09
	.zero		1


	//   ....[17]....
        /*0ddc*/ 	.word	0x00000450
        /*0de0*/ 	.word	0x000000ff
        /*0de4*/ 	.word	0x00000088
        /*0de8*/ 	.short	0x0100
        /*0dea*/ 	.byte	0x09
	.zero		1


	//   ....[18]....
        /*0dec*/ 	.word	0x00000800
        /*0df0*/ 	.word	0x000000ff
        /*0df4*/ 	.word	0x000000a0
        /*0df8*/ 	.short	0x0100
        /*0dfa*/ 	.byte	0x06
	.zero		1


	//   ....[19]....
        /*0dfc*/ 	.word	0x00000830
        /*0e00*/ 	.word	0x000000ff
        /*0e04*/ 	.word	0x000000a8
        /*0e08*/ 	.short	0x0100
        /*0e0a*/ 	.byte	0x06
	.zero		1


	//   ....[20]....
        /*0e0c*/ 	.word	0x00001e10
        /*0e10*/ 	.word	0x000000ff
        /*0e14*/ 	.word	0x00000000
        /*0e18*/ 	.short	0x010a
        /*0e1a*/ 	.byte	0x06
	.zero		1


	//   ....[21]....
        /*0e1c*/ 	.word	0x00001e50
        /*0e20*/ 	.word	0x000000ff
        /*0e24*/ 	.word	0x00000000
        /*0e28*/ 	.short	0x010a
        /*0e2a*/ 	.byte	0x06
	.zero		1


	//   ....[22]....
        /*0e2c*/ 	.word	0x000030e0
        /*0e30*/ 	.word	0x000000ff
        /*0e34*/ 	.word	0x00000000
        /*0e38*/ 	.short	0x010a
        /*0e3a*/ 	.byte	0x10
	.zero		1


	//   ....[23]....
        /*0e3c*/ 	.word	0x00003120
        /*0e40*/ 	.word	0x000000ff
        /*0e44*/ 	.word	0x00000000
        /*0e48*/ 	.short	0x010a
        /*0e4a*/ 	.byte	0x10
	.zero		1


	//   ....[24]....
        /*0e4c*/ 	.word	0x00004200
        /*0e50*/ 	.word	0x000000e5
        /*0e54*/ 	.word	0x00000000
        /*0e58*/ 	.short	0x0101
        /*0e5a*/ 	.byte	0x3f
	.zero		1


	//   ....[25]....
        /*0e5c*/ 	.word	0x000053f0
        /*0e60*/ 	.word	0x00000018
        /*0e64*/ 	.word	0x00000000
        /*0e68*/ 	.short	0x0101
        /*0e6a*/ 	.byte	0x3f
	.zero		1


	//   ....[26]....
        /*0e6c*/ 	.word	0x0000f7a0
        /*0e70*/ 	.word	0x0000000d
        /*0e74*/ 	.word	0x00000048
        /*0e78*/ 	.short	0x010a
        /*0e7a*/ 	.byte	0x3f
	.zero		1


	//   ....[27]....
        /*0e7c*/ 	.word	0x0000fb70
        /*0e80*/ 	.word	0x00000005
        /*0e84*/ 	.word	0x000000a8
        /*0e88*/ 	.short	0x0101
        /*0e8a*/ 	.byte	0x3f
	.zero		1


	//   ....[28]....
        /*0e8c*/ 	.word	0x000102f0
        /*0e90*/ 	.word	0x00000007
        /*0e94*/ 	.word	0x00000000
        /*0e98*/ 	.short	0x010a
        /*0e9a*/ 	.byte	0x3f
	.zero		1


	//   ....[29]....
        /*0e9c*/ 	.word	0x00010370
        /*0ea0*/ 	.word	0x00000008
        /*0ea4*/ 	.word	0x00000000
        /*0ea8*/ 	.short	0x010a
        /*0eaa*/ 	.byte	0x3f
	.zero		1


	//   ....[30]....
        /*0eac*/ 	.word	0x00010400
        /*0eb0*/ 	.word	0x00000009
        /*0eb4*/ 	.word	0x00000000
        /*0eb8*/ 	.short	0x010a
        /*0eba*/ 	.byte	0x3f
	.zero		1


	//   ....[31]....
        /*0ebc*/ 	.word	0x00010490
        /*0ec0*/ 	.word	0x00000008
        /*0ec4*/ 	.word	0x00000000
        /*0ec8*/ 	.short	0x010a
        /*0eca*/ 	.byte	0x3f
	.zero		1


	//   ....[32]....
        /*0ecc*/ 	.word	0x00010520
        /*0ed0*/ 	.word	0x00000009
        /*0ed4*/ 	.word	0x00000000
        /*0ed8*/ 	.short	0x010a
        /*0eda*/ 	.byte	0x3f
	.zero		1


	//   ....[33]....
        /*0edc*/ 	.word	0x000105b0
        /*0ee0*/ 	.word	0x00000008
        /*0ee4*/ 	.word	0x00000000
        /*0ee8*/ 	.short	0x010a
        /*0eea*/ 	.byte	0x3f
	.zero		1


	//   ....[34]....
        /*0eec*/ 	.word	0x00010640
        /*0ef0*/ 	.word	0x00000009
        /*0ef4*/ 	.word	0x00000000
        /*0ef8*/ 	.short	0x010a
        /*0efa*/ 	.byte	0x3f
	.zero		1


	//   ....[35]....
        /*0efc*/ 	.word	0x000106d0
        /*0f00*/ 	.word	0x00000006
        /*0f04*/ 	.word	0x00000000
        /*0f08*/ 	.short	0x010a
        /*0f0a*/ 	.byte	0x3f
	.zero		1


	//   ....[36]....
        /*0f0c*/ 	.word	0x00010760
        /*0f10*/ 	.word	0x00000003
        /*0f14*/ 	.word	0x00000000
        /*0f18*/ 	.short	0x010a
        /*0f1a*/ 	.byte	0x3f
	.zero		1


	//   ....[37]....
        /*0f1c*/ 	.word	0x000107d0
        /*0f20*/ 	.word	0x00000003
        /*0f24*/ 	.word	0x00000000
        /*0f28*/ 	.short	0x010a
        /*0f2a*/ 	.byte	0x3f
	.zero		1


	//   ....[38]....
        /*0f2c*/ 	.word	0x00010840
        /*0f30*/ 	.word	0x00000000
        /*0f34*/ 	.word	0x00000000
        /*0f38*/ 	.short	0x010a
        /*0f3a*/ 	.byte	0x3f
	.zero		1


	//   ....[39]....
        /*0f3c*/ 	.word	0x00010920
        /*0f40*/ 	.word	0x0000000d
        /*0f44*/ 	.word	0x00000048
        /*0f48*/ 	.short	0x010a
        /*0f4a*/ 	.byte	0x3f
	.zero		1


	//   ....[40]....
        /*0f4c*/ 	.word	0x000109f0
        /*0f50*/ 	.word	0x00000007
        /*0f54*/ 	.word	0x00000000
        /*0f58*/ 	.short	0x010a
        /*0f5a*/ 	.byte	0x3f
	.zero		1


	//   ....[41]....
        /*0f5c*/ 	.word	0x00010a40
        /*0f60*/ 	.word	0x00000008
        /*0f64*/ 	.word	0x00000000
        /*0f68*/ 	.short	0x010a
        /*0f6a*/ 	.byte	0x3f
	.zero		1


	//   ....[42]....
        /*0f6c*/ 	.word	0x00010a90
        /*0f70*/ 	.word	0x00000009
        /*0f74*/ 	.word	0x00000000
        /*0f78*/ 	.short	0x010a
        /*0f7a*/ 	.byte	0x3f
	.zero		1


	//   ....[43]....
        /*0f7c*/ 	.word	0x00010ae0
        /*0f80*/ 	.word	0x00000008
        /*0f84*/ 	.word	0x00000000
        /*0f88*/ 	.short	0x010a
        /*0f8a*/ 	.byte	0x3f
	.zero		1


	//   ....[44]....
        /*0f8c*/ 	.word	0x00010b30
        /*0f90*/ 	.word	0x00000009
        /*0f94*/ 	.word	0x00000000
        /*0f98*/ 	.short	0x010a
        /*0f9a*/ 	.byte	0x3f
	.zero		1


	//   ....[45]....
        /*0f9c*/ 	.word	0x00010b80
        /*0fa0*/ 	.word	0x00000008
        /*0fa4*/ 	.word	0x00000000
        /*0fa8*/ 	.short	0x010a
        /*0faa*/ 	.byte	0x3f
	.zero		1


	//   ....[46]....
        /*0fac*/ 	.word	0x00010bd0
        /*0fb0*/ 	.word	0x00000009
        /*0fb4*/ 	.word	0x00000000
        /*0fb8*/ 	.short	0x010a
        /*0fba*/ 	.byte	0x3f
	.zero		1


	//   ....[47]....
        /*0fbc*/ 	.word	0x00010c20
        /*0fc0*/ 	.word	0x00000006
        /*0fc4*/ 	.word	0x00000000
        /*0fc8*/ 	.short	0x010a
        /*0fca*/ 	.byte	0x3f
	.zero		1


	//----- nvinfo : EIATTR_NUM_MBARRIERS
	.align		4
.L_30:
        /*0fcc*/ 	.byte	0x03, 0x38
        /*0fce*/ 	.short	0x0014


	//----- nvinfo : EIATTR_EXIT_INSTR_OFFSETS
	.align		4
        /*0fd0*/ 	.byte	0x04, 0x1c
        /*0fd2*/ 	.short	(.L_32 - .L_31)


	//   ....[0]....
.L_31:
        /*0fd4*/ 	.word	0x00000a10


	//   ....[1]....
        /*0fd8*/ 	.word	0x000012a0


	//   ....[2]....
        /*0fdc*/ 	.word	0x0000ee90


	//   ....[3]....
        /*0fe0*/ 	.word	0x0000f420


	//   ....[4]....
        /*0fe4*/ 	.word	0x000107b0


	//----- nvinfo : EIATTR_MAX_THREADS
	.align		4
.L_32:
        /*0fe8*/ 	.byte	0x04, 0x05
        /*0fea*/ 	.short	(.L_34 - .L_33)
.L_33:
        /*0fec*/ 	.word	0x00000180
        /*0ff0*/ 	.word	0x00000001
        /*0ff4*/ 	.word	0x00000001


	//----- nvinfo : EIATTR_CRS_STACK_SIZE
	.align		4
.L_34:
        /*0ff8*/ 	.byte	0x04, 0x1e
        /*0ffa*/ 	.short	(.L_36 - .L_35)
.L_35:
        /*0ffc*/ 	.word	0x00000000


	//----- nvinfo : EIATTR_CBANK_PARAM_SIZE
	.align		4
.L_36:
        /*1000*/ 	.byte	0x03, 0x19
        /*1002*/ 	.short	0x0470


	//----- nvinfo : EIATTR_PARAM_CBANK
	.align		4
        /*1004*/ 	.byte	0x04, 0x0a
        /*1006*/ 	.short	(.L_38 - .L_37)
	.align		4
.L_37:
        /*1008*/ 	.word	index@(.nv.constant0._ZN7cutlass13device_kernelINS_4gemm6kernel13GemmUniversalIN4cute5tupleIJiiiiEEENS1_10collective13CollectiveMmaINS1_37MainloopSm90TmaGmmaWarpSpecializedFP8ILi9ENS5_IJNS4_1CILi1EEENSA_ILi8EEESB_EEENS1_35KernelTmaWarpSpecializedCooperativeEEENS5_IJNSA_ILi256EEENSA_ILi128EEENSA_ILi64EEEEEENS_12float_e5m2_tENS5_IJlSB_lEEESK_SL_NS4_8TiledMMAINS4_8MMA_AtomIJNS4_4SM904GMMA31MMA_64x128x32_F32E5M2E5M2_SS_TNILNSP_7ScaleInE1ELSR_1EEEEEENS4_6LayoutINS5_IJNSA_ILi2EEESB_SB_EEENS5_IJSB_NSA_ILi0EEESX_EEEEENS5_IJNS4_10UnderscoreES10_S10_EEEEENS4_23SM90_TMA_LOAD_MULTICASTENS4_14ComposedLayoutINS4_7SwizzleILi2ELi4ELi3EEENS4_18smem_ptr_flag_bitsILi8EEENSU_INS5_IJSC_SI_EEENS5_IJSI_SB_EEEEEEEvNS4_8identityENS4_13SM90_TMA_LOADES1C_vS1D_EENS_8epilogue10collective6detail29Sm90TmaWarpSpecializedAdapterINS1H_15DefaultEpilogueISK_SL_SL_NS1G_6thread17LinearCombinationISK_Li1EffLNS1L_9ScaleType4KindE0ELNS_15FloatRoundStyleE2ESK_EENS1_15EpilogueDefaultEEEEEvvEEEEvNT_6ParamsE)
        /*100c*/ 	.short	0x0210
        /*100e*/ 	.short	0x0470


	//----- nvinfo : EIATTR_SW_WAR
	.align		4
.L_38:
        /*1010*/ 	.byte	0x04, 0x36
        /*1012*/ 	.short	(.L_40 - .L_39)
.L_39:
        /*1014*/ 	.word	0x00000008
.L_40:


//--------------------- .nv.callgraph             --------------------------
	.section	.nv.callgraph,"",@"SHT_CUDA_CALLGRAPH"
	.align	4
	.sectionentsize	8
	.align		4
        /*0000*/ 	.word	0x00000000
	.align		4
        /*0004*/ 	.word	0xffffffff
	.align		4
        /*0008*/ 	.word	0x00000000
	.align		4
        /*000c*/ 	.word	0xfffffffe
	.align		4
        /*0010*/ 	.word	0x00000000
	.align		4
        /*0014*/ 	.word	0xfffffffd
	.align		4
        /*0018*/ 	.word	0x00000000
	.align		4
        /*001c*/ 	.word	0xfffffffc


//--------------------- .nv.constant4             --------------------------
	.section	.nv.constant4,"a",@progbits
	.align	8
	.align		8
.nv.constant4:
        /*0000*/ 	.dword	_ZN40_INTERNAL_2112d7e0_4_k_cu_d94c592c_226404cuda3std3__45__cpo5beginE
	.align		8
        /*0008*/ 	.dword	_ZN40_INTERNAL_2112d7e0_4_k_cu_d94c592c_226404cuda3std3__45__cpo3endE
	.align		8
        /*0010*/ 	.dword	_ZN40_INTERNAL_2112d7e0_4_k_cu_d94c592c_226404cuda3std3__45__cpo6cbeginE
	.align		8
        /*0018*/ 	.dword	_ZN40_INTERNAL_2112d7e0_4_k_cu_d94c592c_226404cuda3std3__45__cpo4cendE
	.align		8
        /*0020*/ 	.dword	_ZN40_INTERNAL_2112d7e0_4_k_cu_d94c592c_226404cuda3std3__442_GLOBAL__N__2112d7e0_4_k_cu_d94c592c_226406ignoreE
	.align		8
        /*0028*/ 	.dword	_ZN40_INTERNAL_2112d7e0_4_k_cu_d94c592c_226404cuda3std3__419piecewise_constructE
	.align		8
        /*0030*/ 	.dword	_ZN40_INTERNAL_2112d7e0_4_k_cu_d94c592c_226404cuda3std3__48in_placeE
	.align		8
        /*0038*/ 	.dword	_ZN40_INTERNAL_2112d7e0_4_k_cu_d94c592c_226404cuda3std6ranges3__45__cpo4swapE
	.align		8
        /*0040*/ 	.dword	_ZN40_INTERNAL_2112d7e0_4_k_cu_d94c592c_226404cuda3std6ranges3__45__cpo9iter_moveE
	.align		8
        /*0048*/ 	.dword	_ZN40_INTERNAL_2112d7e0_4_k_cu_d94c592c_226404cute7productE
	.align		8
        /*0050*/ 	.dword	_ZN40_INTERNAL_2112d7e0_4_k_cu_d94c592c_226404cute1_E


//--------------------- .text._ZN7cutlass13device_kernelINS_4gemm6kernel13GemmUniversalIN4cute5tupleIJiiiiEEENS1_10collective13CollectiveMmaINS1_37MainloopSm90TmaGmmaWarpSpecializedFP8ILi9ENS5_IJNS4_1CILi1EEENSA_ILi8EEESB_EEENS1_35KernelTmaWarpSpecializedCooperativeEEENS5_IJNSA_ILi256EEENSA_ILi128EEENSA_ILi64EEEEEENS_12float_e5m2_tENS5_IJlSB_lEEESK_SL_NS4_8TiledMMAINS4_8MMA_AtomIJNS4_4SM904GMMA31MMA_64x128x32_F32E5M2E5M2_SS_TNILNSP_7ScaleInE1ELSR_1EEEEEENS4_6LayoutINS5_IJNSA_ILi2EEESB_SB_EEENS5_IJSB_NSA_ILi0EEESX_EEEEENS5_IJNS4_10UnderscoreES10_S10_EEEEENS4_23SM90_TMA_LOAD_MULTICASTENS4_14ComposedLayoutINS4_7SwizzleILi2ELi4ELi3EEENS4_18smem_ptr_flag_bitsILi8EEENSU_INS5_IJSC_SI_EEENS5_IJSI_SB_EEEEEEEvNS4_8identityENS4_13SM90_TMA_LOADES1C_vS1D_EENS_8epilogue10collective6detail29Sm90TmaWarpSpecializedAdapterINS1H_15DefaultEpilogueISK_SL_SL_NS1G_6thread17LinearCombinationISK_Li1EffLNS1L_9ScaleType4KindE0ELNS_15FloatRoundStyleE2ESK_EENS1_15EpilogueDefaultEEEEEvvEEEEvNT_6ParamsE --------------------------
	.section	.text._ZN7cutlass13device_kernelINS_4gemm6kernel13GemmUniversalIN4cute5tupleIJiiiiEEENS1_10collective13CollectiveMmaINS1_37MainloopSm90TmaGmmaWarpSpecializedFP8ILi9ENS5_IJNS4_1CILi1EEENSA_ILi8EEESB_EEENS1_35KernelTmaWarpSpecializedCooperativeEEENS5_IJNSA_ILi256EEENSA_ILi128EEENSA_ILi64EEEEEENS_12float_e5m2_tENS5_IJlSB_lEEESK_SL_NS4_8TiledMMAINS4_8MMA_AtomIJNS4_4SM904GMMA31MMA_64x128x32_F32E5M2E5M2_SS_TNILNSP_7ScaleInE1ELSR_1EEEEEENS4_6LayoutINS5_IJNSA_ILi2EEESB_SB_EEENS5_IJSB_NSA_ILi0EEESX_EEEEENS5_IJNS4_10UnderscoreES10_S10_EEEEENS4_23SM90_TMA_LOAD_MULTICASTENS4_14ComposedLayoutINS4_7SwizzleILi2ELi4ELi3EEENS4_18smem_ptr_flag_bitsILi8EEENSU_INS5_IJSC_SI_EEENS5_IJSI_SB_EEEEEEEvNS4_8identityENS4_13SM90_TMA_LOADES1C_vS1D_EENS_8epilogue10collective6detail29Sm90TmaWarpSpecializedAdapterINS1H_15DefaultEpilogueISK_SL_SL_NS1G_6thread17LinearCombinationISK_Li1EffLNS1L_9ScaleType4KindE0ELNS_15FloatRoundStyleE2ESK_EENS1_15EpilogueDefaultEEEEEvvEEEEvNT_6ParamsE,"ax",@progbits
	.align	128
.text._ZN7cutlass13device_kernelINS_4gemm6kernel13GemmUniversalIN4cute5tupleIJiiiiEEENS1_10collective13CollectiveMmaINS1_37MainloopSm90TmaGmmaWarpSpecializedFP8ILi9ENS5_IJNS4_1CILi1EEENSA_ILi8EEESB_EEENS1_35KernelTmaWarpSpecializedCooperativeEEENS5_IJNSA_ILi256EEENSA_ILi128EEENSA_ILi64EEEEEENS_12float_e5m2_tENS5_IJlSB_lEEESK_SL_NS4_8TiledMMAINS4_8MMA_AtomIJNS4_4SM904GMMA31MMA_64x128x32_F32E5M2E5M2_SS_TNILNSP_7ScaleInE1ELSR_1EEEEEENS4_6LayoutINS5_IJNSA_ILi2EEESB_SB_EEENS5_IJSB_NSA_ILi0EEESX_EEEEENS5_IJNS4_10UnderscoreES10_S10_EEEEENS4_23SM90_TMA_LOAD_MULTICASTENS4_14ComposedLayoutINS4_7SwizzleILi2ELi4ELi3EEENS4_18smem_ptr_flag_bitsILi8EEENSU_INS5_IJSC_SI_EEENS5_IJSI_SB_EEEEEEEvNS4_8identityENS4_13SM90_TMA_LOADES1C_vS1D_EENS_8epilogue10collective6detail29Sm90TmaWarpSpecializedAdapterINS1H_15DefaultEpilogueISK_SL_SL_NS1G_6thread17LinearCombinationISK_Li1EffLNS1L_9ScaleType4KindE0ELNS_15FloatRoundStyleE2ESK_EENS1_15EpilogueDefaultEEEEEvvEEEEvNT_6ParamsE:
        .type           _ZN7cutlass13device_kernelINS_4gemm6kernel13GemmUniversalIN4cute5tupleIJiiiiEEENS1_10collective13CollectiveMmaINS1_37MainloopSm90TmaGmmaWarpSpecializedFP8ILi9ENS5_IJNS4_1CILi1EEENSA_ILi8EEESB_EEENS1_35KernelTmaWarpSpecializedCooperativeEEENS5_IJNSA_ILi256EEENSA_ILi128EEENSA_ILi64EEEEEENS_12float_e5m2_tENS5_IJlSB_lEEESK_SL_NS4_8TiledMMAINS4_8MMA_AtomIJNS4_4SM904GMMA31MMA_64x128x32_F32E5M2E5M2_SS_TNILNSP_7ScaleInE1ELSR_1EEEEEENS4_6LayoutINS5_IJNSA_ILi2EEESB_SB_EEENS5_IJSB_NSA_ILi0EEESX_EEEEENS5_IJNS4_10UnderscoreES10_S10_EEEEENS4_23SM90_TMA_LOAD_MULTICASTENS4_14ComposedLayoutINS4_7SwizzleILi2ELi4ELi3EEENS4_18smem_ptr_flag_bitsILi8EEENSU_INS5_IJSC_SI_EEENS5_IJSI_SB_EEEEEEEvNS4_8identityENS4_13SM90_TMA_LOADES1C_vS1D_EENS_8epilogue10collective6detail29Sm90TmaWarpSpecializedAdapterINS1H_15DefaultEpilogueISK_SL_SL_NS1G_6thread17LinearCombinationISK_Li1EffLNS1L_9ScaleType4KindE0ELNS_15FloatRoundStyleE2ESK_EENS1_15EpilogueDefaultEEEEEvvEEEEvNT_6ParamsE,@function
        .size           _ZN7cutlass13device_kernelINS_4gemm6kernel13GemmUniversalIN4cute5tupleIJiiiiEEENS1_10collective13CollectiveMmaINS1_37MainloopSm90TmaGmmaWarpSpecializedFP8ILi9ENS5_IJNS4_1CILi1EEENSA_ILi8EEESB_EEENS1_35KernelTmaWarpSpecializedCooperativeEEENS5_IJNSA_ILi256EEENSA_ILi128EEENSA_ILi64EEEEEENS_12float_e5m2_tENS5_IJlSB_lEEESK_SL_NS4_8TiledMMAINS4_8MMA_AtomIJNS4_4SM904GMMA31MMA_64x128x32_F32E5M2E5M2_SS_TNILNSP_7ScaleInE1ELSR_1EEEEEENS4_6LayoutINS5_IJNSA_ILi2EEESB_SB_EEENS5_IJSB_NSA_ILi0EEESX_EEEEENS5_IJNS4_10UnderscoreES10_S10_EEEEENS4_23SM90_TMA_LOAD_MULTICASTENS4_14ComposedLayoutINS4_7SwizzleILi2ELi4ELi3EEENS4_18smem_ptr_flag_bitsILi8EEENSU_INS5_IJSC_SI_EEENS5_IJSI_SB_EEEEEEEvNS4_8identityENS4_13SM90_TMA_LOADES1C_vS1D_EENS_8epilogue10collective6detail29Sm90TmaWarpSpecializedAdapterINS1H_15DefaultEpilogueISK_SL_SL_NS1G_6thread17LinearCombinationISK_Li1EffLNS1L_9ScaleType4KindE0ELNS_15FloatRoundStyleE2ESK_EENS1_15EpilogueDefaultEEEEEvvEEEEvNT_6ParamsE,(.L_x_345 - _ZN7cutlass13device_kernelINS_4gemm6kernel13GemmUniversalIN4cute5tupleIJiiiiEEENS1_10collective13CollectiveMmaINS1_37MainloopSm90TmaGmmaWarpSpecializedFP8ILi9ENS5_IJNS4_1CILi1EEENSA_ILi8EEESB_EEENS1_35KernelTmaWarpSpecializedCooperativeEEENS5_IJNSA_ILi256EEENSA_ILi128EEENSA_ILi64EEEEEENS_12float_e5m2_tENS5_IJlSB_lEEESK_SL_NS4_8TiledMMAINS4_8MMA_AtomIJNS4_4SM904GMMA31MMA_64x128x32_F32E5M2E5M2_SS_TNILNSP_7ScaleInE1ELSR_1EEEEEENS4_6LayoutINS5_IJNSA_ILi2EEESB_SB_EEENS5_IJSB_NSA_ILi0EEESX_EEEEENS5_IJNS4_10UnderscoreES10_S10_EEEEENS4_23SM90_TMA_LOAD_MULTICASTENS4_14ComposedLayoutINS4_7SwizzleILi2ELi4ELi3EEENS4_18smem_ptr_flag_bitsILi8EEENSU_INS5_IJSC_SI_EEENS5_IJSI_SB_EEEEEEEvNS4_8identityENS4_13SM90_TMA_LOADES1C_vS1D_EENS_8epilogue10collective6detail29Sm90TmaWarpSpecializedAdapterINS1H_15DefaultEpilogueISK_SL_SL_NS1G_6thread17LinearCombinationISK_Li1EffLNS1L_9ScaleType4KindE0ELNS_15FloatRoundStyleE2ESK_EENS1_15EpilogueDefaultEEEEEvvEEEEvNT_6ParamsE)
        .other          _ZN7cutlass13device_kernelINS_4gemm6kernel13GemmUniversalIN4cute5tupleIJiiiiEEENS1_10collective13CollectiveMmaINS1_37MainloopSm90TmaGmmaWarpSpecializedFP8ILi9ENS5_IJNS4_1CILi1EEENSA_ILi8EEESB_EEENS1_35KernelTmaWarpSpecializedCooperativeEEENS5_IJNSA_ILi256EEENSA_ILi128EEENSA_ILi64EEEEEENS_12float_e5m2_tENS5_IJlSB_lEEESK_SL_NS4_8TiledMMAINS4_8MMA_AtomIJNS4_4SM904GMMA31MMA_64x128x32_F32E5M2E5M2_SS_TNILNSP_7ScaleInE1ELSR_1EEEEEENS4_6LayoutINS5_IJNSA_ILi2EEESB_SB_EEENS5_IJSB_NSA_ILi0EEESX_EEEEENS5_IJNS4_10UnderscoreES10_S10_EEEEENS4_23SM90_TMA_LOAD_MULTICASTENS4_14ComposedLayoutINS4_7SwizzleILi2ELi4ELi3EEENS4_18smem_ptr_flag_bitsILi8EEENSU_INS5_IJSC_SI_EEENS5_IJSI_SB_EEEEEEEvNS4_8identityENS4_13SM90_TMA_LOADES1C_vS1D_EENS_8epilogue10collective6detail29Sm90TmaWarpSpecializedAdapterINS1H_15DefaultEpilogueISK_SL_SL_NS1G_6thread17LinearCombinationISK_Li1EffLNS1L_9ScaleType4KindE0ELNS_15FloatRoundStyleE2ESK_EENS1_15EpilogueDefaultEEEEEvvEEEEvNT_6ParamsE,@"STO_CUDA_ENTRY STV_DEFAULT"
_ZN7cutlass13device_kernelINS_4gemm6kernel13GemmUniversalIN4cute5tupleIJiiiiEEENS1_10collective13CollectiveMmaINS1_37MainloopSm90TmaGmmaWarpSpecializedFP8ILi9ENS5_IJNS4_1CILi1EEENSA_ILi8EEESB_EEENS1_35KernelTmaWarpSpecializedCooperativeEEENS5_IJNSA_ILi256EEENSA_ILi128EEENSA_ILi64EEEEEENS_12float_e5m2_tENS5_IJlSB_lEEESK_SL_NS4_8TiledMMAINS4_8MMA_AtomIJNS4_4SM904GMMA31MMA_64x128x32_F32E5M2E5M2_SS_TNILNSP_7ScaleInE1ELSR_1EEEEEENS4_6LayoutINS5_IJNSA_ILi2EEESB_SB_EEENS5_IJSB_NSA_ILi0EEESX_EEEEENS5_IJNS4_10UnderscoreES10_S10_EEEEENS4_23SM90_TMA_LOAD_MULTICASTENS4_14ComposedLayoutINS4_7SwizzleILi2ELi4ELi3EEENS4_18smem_ptr_flag_bitsILi8EEENSU_INS5_IJSC_SI_EEENS5_IJSI_SB_EEEEEEEvNS4_8identityENS4_13SM90_TMA_LOADES1C_vS1D_EENS_8epilogue10collective6detail29Sm90TmaWarpSpecializedAdapterINS1H_15DefaultEpilogueISK_SL_SL_NS1G_6thread17LinearCombinationISK_Li1EffLNS1L_9ScaleType4KindE0ELNS_15FloatRoundStyleE2ESK_EENS1_15EpilogueDefaultEEEEEvvEEEEvNT_6ParamsE:
[----:B------:R-:W0:Y:S02]  /*0000*/  LDC R1, c[0x0][0x28] ;  /* 0x00000a00ff017b82 */ /* 0x000e240000000800 */
[----:B0-----:R-:W-:Y:S01]  /*0010*/  VIADD R1, R1, 0xffffff00 ;  /* 0xffffff0001017836 */ /* 0x001fe20000000000 */
[----:B------:R-:W0:Y:S01]  /*0020*/  S2R R5, SR_TID.X ;  /* 0x0000000000057919 */ /* 0x000e220000002100 */
[----:B------:R-:W-:Y:S01]  /*0030*/  ELECT P0, URZ, PT ;  /* 0x00000000003f782f */ /* 0x000fe20003800000 */
[----:B------:R-:W-:Y:S01]  /*0040*/  BSSY B0, `(.L_x_0) ;  /* 0x0000015000007945 */ /* 0x000fe20003800000 */
[--C-:B0-----:R-:W-:Y:S02]  /*0050*/  SHF.R.U32.HI R0, RZ, 0x5, R5.reuse ;  /* 0x00000005ff007819 */ /* 0x101fe40000011605 */
[----:B------:R-:W-:-:S03]  /*0060*/  SHF.R.U32.HI R2, RZ, 0x7, R5 ;  /* 0x00000007ff027819 */ /* 0x000fc60000011605 */
[----:B------:R-:W0:Y:S04]  /*0070*/  SHFL.IDX PT, R3, R0, RZ, 0x1f ;  /* 0x00001fff00037589 */ /* 0x000e2800000e0000 */
[----:B------:R-:W1:Y:S01]  /*0080*/  SHFL.IDX PT, R2, R2, RZ, 0x1f ;  /* 0x00001fff02027589 */ /* 0x000e6200000e0000 */
[----:B0-----:R-:W-:Y:S02]  /*0090*/  R2UR UR4, R3 ;  /* 0x00000000030472ca */ /* 0x001fe400000e0000 */
[----:B-1----:R-:W-:-:S11]  /*00a0*/  R2UR UR6, R2 ;  /* 0x00000000020672ca */ /* 0x002fd600000e0000 */
[----:B------:R-:W-:Y:S02]  /*00b0*/  USHF.R.S32.HI UR5, URZ, 0x1f, UR4 ;  /* 0x0000001f3f057899 */ /* 0x000fe40008011404 */
[----:B------:R-:W-:Y:S02]  /*00c0*/  ISETP.NE.OR P0, PT, RZ, UR4, !P0 ;  /* 0x00000004ff007c0c */ /* 0x000fe4000c705670 */
[----:B------:R-:W-:-:S04]  /*00d0*/  ULEA.HI UR5, UR5, UR4, URZ, 0x2 ;  /* 0x0000000405057291 */ /* 0x000fc8000f8f103f */
[----:B------:R-:W-:-:S04]  /*00e0*/  ULOP3.LUT UR5, UR5, 0xfffffffc, URZ, 0xc0, !UPT ;  /* 0xfffffffc05057892 */ /* 0x000fc8000f8ec03f */
[----:B------:R-:W-:-:S03]  /*00f0*/  UIADD3 UR8, UR4, -UR5, URZ ;  /* 0x8000000504087290 */ /* 0x000fc6000fffe03f */
[----:B------:R-:W-:Y:S09]  /*0100*/  @P0 BRA `(.L_x_1) ;  /* 0x0000000000200947 */ /* 0x000ff20003800000 */
[----:B------:R-:W-:Y:S02]  /*0110*/  ULDC.64 UR4, c[0x0][0x198] ;  /* 0x0000660000047ab9 */ /* 0x000fe40000000a00 */
[----:B------:R-:W-:Y:S02]  /*0120*/  UIADD3 UR10, UP0, UR4, 0xf0, URZ ;  /* 0x000000f0040a7890 */ /* 0x000fe4000ff1e03f */
[----:B------:R-:W-:Y:S02]  /*0130*/  UIADD3 UR4, UP1, UR4, 0x1f0, URZ ;  /* 0x000001f004047890 */ /* 0x000fe4000ff3e03f */
[----:B------:R-:W-:Y:S02]  /*0140*/  UIADD3.X UR11, URZ, UR5, URZ, UP0, !UPT ;  /* 0x000000053f0b7290 */ /* 0x000fe400087fe43f */
[----:B------:R-:W-:-:S07]  /*0150*/  UIADD3.X UR5, URZ, UR5, URZ, UP1, !UPT ;  /* 0x000000053f057290 */ /* 0x000fce0008ffe43f */
[----:B------:R0:W-:Y:S02]  /*0160*/  UTMACCTL.PF [UR10] ;  /* 0x000000000a0079b9 */ /* 0x0001e40008040000 */
[----:B------:R0:W-:Y:S02]  /*0170*/  UTMACCTL.PF [UR4] ;  /* 0x00000000040079b9 */ /* 0x0001e40008040000 */
[----:B0-----:R-:W-:Y:S01]  /*0180*/  NOP ;  /* 0x0000000000007918 */ /* 0x001fe20000000000 */
.L_x_1:
[----:B------:R-:W-:Y:S05]  /*0190*/  BSYNC B0 ;  /* 0x0000000000007941 */ /* 0x000fea0003800000 */
.L_x_0:
[----:B------:R-:W0:Y:S01]  /*01a0*/  SHFL.IDX PT, R3, R0, RZ, 0x1f ;  /* 0x00001fff00037589 */ /* 0x000e2200000e0000 */
[----:B------:R-:W-:Y:S01]  /*01b0*/  UISETP.NE.AND UP0, UPT, UR8, 0x3, UPT ;  /* 0x000000030800788c */ /* 0x000fe2000bf05270 */
[----:B------:R-:W-:Y:S01]  /*01c0*/  ISETP.NE.AND P2, PT, RZ, UR6, PT ;  /* 0x00000006ff007c0c */ /* 0x000fe2000bf45270 */
[----:B------:R-:W-:Y:S02]  /*01d0*/  UIADD3 UR10, UR6, -0x1, URZ ;  /* 0xffffffff060a7890 */ /* 0x000fe4000fffe03f */
[----:B------:R-:W-:Y:S02]  /*01e0*/  UISETP.EQ.OR UP0, UPT, UR8, URZ, !UP0 ;  /* 0x0000003f0800728c */ /* 0x000fe4000c702670 */
[----:B------:R-:W-:Y:S02]  /*01f0*/  UISETP.GE.U32.AND UP1, UPT, UR10, 0x2, UPT ;  /* 0x000000020a00788c */ /* 0x000fe4000bf26070 */
[----:B------:R-:W-:-:S04]  /*0200*/  UISETP.EQ.AND UP0, UPT, UR6, URZ, UP0 ;  /* 0x0000003f0600728c */ /* 0x000fc80008702270 */
[----:B------:R-:W-:-:S04]  /*0210*/  USEL UR13, URZ, 0x1, !UP0 ;  /* 0x000000013f0d7887 */ /* 0x000fc8000c000000 */
[----:B------:R-:W-:Y:S01]  /*0220*/  USEL UR13, UR13, 0x2, UP1 ;  /* 0x000000020d0d7887 */ /* 0x000fe20008800000 */
[----:B0-----:R-:W-:-:S13]  /*0230*/  ISETP.NE.AND P0, PT, R3, RZ, PT ;  /* 0x000000ff0300720c */ /* 0x001fda0003f05270 */
[----:B------:R-:W-:Y:S05]  /*0240*/  @P0 BRA `(.L_x_2) ;  /* 0x00000000008c0947 */ /* 0x000fea0003800000 */
[----:B------:R-:W-:Y:S01]  /*0250*/  ELECT P0, URZ, PT ;  /* 0x00000000003f782f */ /* 0x000fe20003800000 */
[----:B------:R-:W-:-:S12]  /*0260*/  BSSY B0, `(.L_x_2) ;  /* 0x0000021000007945 */ /* 0x000fd80003800000 */
[----:B------:R-:W-:Y:S05]  /*0270*/  @!P0 BRA `(.L_x_3) ;  /* 0x00000000007c8947 */ /* 0x000fea0003800000 */
[----:B------:R-:W0:Y:S01]  /*0280*/  S2UR UR9, SR_CgaCtaId ;  /* 0x00000000000979c3 */ /* 0x000e220000008800 */
[----:B------:R-:W-:Y:S01]  /*0290*/  UMOV UR4, 0x400 ;  /* 0x0000040000047882 */ /* 0x000fe20000000000 */
[----:B------:R-:W-:Y:S01]  /*02a0*/  UMOV UR5, 0x1 ;  /* 0x0000000100057882 */ /* 0x000fe20000000000 */
[----:B------:R-:W-:Y:S02]  /*02b0*/  UMOV UR6, 0x10 ;  /* 0x0000001000067882 */ /* 0x000fe40000000000 */
[----:B------:R-:W-:-:S04]  /*02c0*/  UIADD3 UR6, -UR6, 0x100000, URZ ;  /* 0x0010000006067890 */ /* 0x000fc8000fffe13f */
[----:B------:R-:W-:Y:S02]  /*02d0*/  USHF.L.U32 UR7, UR6, 0xb, URZ ;  /* 0x0000000b06077899 */ /* 0x000fe4000800063f */
[----:B------:R-:W-:Y:S02]  /*02e0*/  USHF.L.U32 UR6, UR6, 0x1, URZ ;  /* 0x0000000106067899 */ /* 0x000fe4000800063f */
[----:B0-----:R-:W-:Y:S02]  /*02f0*/  ULEA UR9, UR9, UR4, 0x18 ;  /* 0x0000000409097291 */ /* 0x001fe4000f8ec03f */
[----:B------:R-:W-:-:S04]  /*0300*/  UIADD3 UR4, -UR5, 0x100000, URZ ;  /* 0x0010000005047890 */ /* 0x000fc8000fffe13f */
[----:B------:R-:W-:Y:S02]  /*0310*/  USHF.L.U32 UR5, UR4, 0xb, URZ ;  /* 0x0000000b04057899 */ /* 0x000fe4000800063f */
[----:B------:R-:W-:Y:S01]  /*0320*/  USHF.L.U32 UR4, UR4, 0x1, URZ ;  /* 0x0000000104047899 */ /* 0x000fe2000800063f */
[----:B------:R-:W0:Y:S11]  /*0330*/  FENCE.VIEW.ASYNC.S ;  /* 0x00000000000073c6 */ /* 0x000e360000000000 */
[----:B0-----:R0:W1:Y:S01]  /*0340*/  SYNCS.EXCH.64 URZ, [UR9], UR4 ;  /* 0x00000004093f75b2 */ /* 0x0010620008000100 */
[----:B------:R0:W2:Y:S01]  /*0350*/  SYNCS.EXCH.64 URZ, [UR9+0x48], UR6 ;  /* 0x00004806093f75b2 */ /* 0x0000a20008000100 */
[----:B------:R0:W3:Y:S01]  /*0360*/  SYNCS.EXCH.64 URZ, [UR9+0x8], UR4 ;  /* 0x00000804093f75b2 */ /* 0x0000e20008000100 */
[----:B------:R0:W4:Y:S01]  /*0370*/  SYNCS.EXCH.64 URZ, [UR9+0x50], UR6 ;  /* 0x00005006093f75b2 */ /* 0x0001220008000100 */
[----:B------:R0:W0:Y:S01]  /*0380*/  SYNCS.EXCH.64 URZ, [UR9+0x10], UR4 ;  /* 0x00001004093f75b2 */ /* 0x0000220008000100 */
        /* <DEDUP_REMOVED lines=13> */
[----:B------:R-:W-:Y:S01]  /*0460*/  NOP ;  /* 0x0000000000007918 */ /* 0x000fe20000000000 */
.L_x_3:
[----:B0-----:R-:W-:Y:S05]  /*0470*/  BSYNC B0 ;  /* 0x0000000000007941 */ /* 0x001fea0003800000 */
.L_x_2:
[----:B------:R-:W-:Y:S01]  /*0480*/  SHF.R.S32.HI R4, RZ, 0x1f, R5 ;  /* 0x0000001fff047819 */ /* 0x000fe20000011405 */
[----:B------:R-:W0:Y:S01]  /*0490*/  SHFL.IDX PT, R0, R0, RZ, 0x1f ;  /* 0x00001fff00007589 */ /* 0x000e2200000e0000 */
[----:B------:R-:W-:Y:S01]  /*04a0*/  ELECT P0, URZ, PT ;  /* 0x00000000003f782f */ /* 0x000fe20003800000 */
[----:B------:R-:W5:Y:S01]  /*04b0*/  S2UR UR9, SR_CTAID.X ;  /* 0x00000000000979c3 */ /* 0x000f620000002500 */
[----:B------:R-:W-:Y:S01]  /*04c0*/  LEA.HI R4, R4, R5, RZ, 0x7 ;  /* 0x0000000504047211 */ /* 0x000fe200078f38ff */
[----:B------:R-:W1:Y:S01]  /*04d0*/  S2R R2, SR_CTAID.Y ;  /* 0x0000000000027919 */ /* 0x000e620000002600 */
[----:B------:R-:W-:Y:S01]  /*04e0*/  SHF.R.S32.HI R6, RZ, 0x1f, R3 ;  /* 0x0000001fff067819 */ /* 0x000fe20000011403 */
[----:B------:R-:W-:Y:S01]  /*04f0*/  ULDC UR4, c[0x0][0x154] ;  /* 0x0000550000047ab9 */ /* 0x000fe20000000800 */
[----:B------:R-:W-:Y:S01]  /*0500*/  LOP3.LUT R4, R4, 0xffffff80, RZ, 0xc0, !PT ;  /* 0xffffff8004047812 */ /* 0x000fe200078ec0ff */
[----:B------:R-:W-:Y:S01]  /*0510*/  NOP ;  /* 0x0000000000007918 */ /* 0x000fe20000000000 */
[----:B------:R-:W-:Y:S01]  /*0520*/  LEA.HI R6, R6, R3, RZ, 0x2 ;  /* 0x0000000306067211 */ /* 0x000fe200078f10ff */
[----:B------:R-:W2:Y:S01]  /*0530*/  LDC R11, c[0x0][0x148] ;  /* 0x00005200ff0b7b82 */ /* 0x000ea20000000800 */
[----:B------:R-:W-:Y:S01]  /*0540*/  NOP ;  /* 0x0000000000007918 */ /* 0x000fe20000000000 */
[----:B------:R-:W-:Y:S01]  /*0550*/  IMAD.IADD R4, R5, 0x1, -R4 ;  /* 0x0000000105047824 */ /* 0x000fe200078e0a04 */
[----:B------:R-:W-:-:S04]  /*0560*/  LOP3.LUT R6, R6, 0x3ffffffc, RZ, 0xc0, !PT ;  /* 0x3ffffffc06067812 */ /* 0x000fc800078ec0ff */
[----:B------:R-:W-:Y:S01]  /*0570*/  SHF.R.S32.HI R5, RZ, 0x1f, R4 ;  /* 0x0000001fff057819 */ /* 0x000fe20000011404 */
[----:B------:R-:W-:Y:S01]  /*0580*/  IMAD.IADD R6, R3, 0x1, -R6 ;  /* 0x0000000103067824 */ /* 0x000fe200078e0a06 */
[----:B------:R-:W3:Y:S02]  /*0590*/  LDC R8, c[0x0][0x144] ;  /* 0x00005100ff087b82 */ /* 0x000ee40000000800 */
[----:B------:R-:W-:Y:S02]  /*05a0*/  LEA.HI R5, R5, R4, RZ, 0x3 ;  /* 0x0000000405057211 */ /* 0x000fe400078f18ff */
[----:B0-----:R-:W-:Y:S02]  /*05b0*/  ISETP.NE.OR P0, PT, R0, RZ, !P0 ;  /* 0x000000ff0000720c */ /* 0x001fe40004705670 */
[--C-:B------:R-:W-:Y:S02]  /*05c0*/  SHF.R.S32.HI R0, RZ, 0x3, R5.reuse ;  /* 0x00000003ff007819 */ /* 0x100fe40000011405 */
[----:B------:R-:W-:-:S04]  /*05d0*/  SHF.R.S32.HI R5, RZ, 0x1f, R5 ;  /* 0x0000001fff057819 */ /* 0x000fc80000011405 */
[----:B------:R-:W-:-:S04]  /*05e0*/  LEA.HI R5, R5, R0, RZ, 0x2 ;  /* 0x0000000005057211 */ /* 0x000fc800078f10ff */
[----:B------:R-:W-:Y:S01]  /*05f0*/  LOP3.LUT R5, R5, 0xfffffffc, RZ, 0xc0, !PT ;  /* 0xfffffffc05057812 */ /* 0x000fe200078ec0ff */
[----:B------:R-:W-:Y:S01]  /*0600*/  VOTEU.ALL UP0, P0 ;  /* 0x00000000003f7886 */ /* 0x000fe20000000000 */
[----:B-1----:R-:W-:Y:S01]  /*0610*/  I2FP.F32.U32 R7, R2 ;  /* 0x0000000200077245 */ /* 0x002fe20000201000 */
[----:B------:R-:W-:Y:S02]  /*0620*/  VOTEU.ALL UP1, P0 ;  /* 0x00000000003f7886 */ /* 0x000fe40000020000 */
[----:B------:R-:W-:Y:S01]  /*0630*/  IMAD.IADD R5, R0, 0x1, -R5 ;  /* 0x0000000100057824 */ /* 0x000fe200078e0a05 */
[----:B------:R-:W0:Y:S01]  /*0640*/  @!UP0 S2UR UR7, SR_CgaCtaId ;  /* 0x00000000000789c3 */ /* 0x000e220000008800 */
[----:B-----5:R-:W-:Y:S01]  /*0650*/  I2FP.F32.U32 R0, UR9 ;  /* 0x0000000900007c45 */ /* 0x020fe20008201000 */
[----:B------:R-:W-:Y:S01]  /*0660*/  FMUL R9, R7, UR4 ;  /* 0x0000000407097c20 */ /* 0x000fe20008400000 */
[----:B------:R-:W-:Y:S01]  /*0670*/  IMAD R5, R6, 0x4, R5 ;  /* 0x0000000406057824 */ /* 0x000fe200078e0205 */
[----:B------:R-:W-:Y:S01]  /*0680*/  ULDC UR4, c[0x0][0x150] ;  /* 0x0000540000047ab9 */ /* 0x000fe20000000800 */
[----:B------:R-:W-:Y:S01]  /*0690*/  @!UP0 UMOV UR6, 0x400 ;  /* 0x0000040000068882 */ /* 0x000fe20000000000 */
[----:B------:R-:W-:Y:S01]  /*06a0*/  FMUL R7, R0, UR4 ;  /* 0x0000000400077c20 */ /* 0x000fe20008400000 */
[----:B------:R-:W-:Y:S01]  /*06b0*/  IMAD.SHL.U32 R0, R5, 0x4, RZ ;  /* 0x0000000405007824 */ /* 0x000fe200078e00ff */
[----:B------:R-:W1:Y:S01]  /*06c0*/  LDC R6, c[0x0][0x140] ;  /* 0x00005000ff067b82 */ /* 0x000e620000000800 */
[----:B------:R-:W5:Y:S01]  /*06d0*/  F2I.U32.TRUNC.NTZ R9, R9 ;  /* 0x0000000900097305 */ /* 0x000f62000020f000 */
[----:B------:R-:W-:-:S02]  /*06e0*/  UMOV UR4, 0x20 ;  /* 0x0000002000047882 */ /* 0x000fc40000000000 */
[----:B------:R-:W-:Y:S01]  /*06f0*/  LOP3.LUT R10, R5, 0xc, R0, 0x78, !PT ;  /* 0x0000000c050a7812 */ /* 0x000fe200078e7800 */
[----:B------:R-:W-:-:S04]  /*0700*/  @!UP0 UIADD3 UR4, -UR4, 0x100000, URZ ;  /* 0x0010000004048890 */ /* 0x000fc8000fffe13f */
[----:B------:R-:W-:Y:S02]  /*0710*/  @!UP0 USHF.L.U32 UR5, UR4, 0xb, URZ ;  /* 0x0000000b04058899 */ /* 0x000fe4000800063f */
[----:B------:R-:W-:Y:S01]  /*0720*/  @!UP0 USHF.L.U32 UR4, UR4, 0x1, URZ ;  /* 0x0000000104048899 */ /* 0x000fe2000800063f */
[----:B------:R-:W4:Y:S01]  /*0730*/  F2I.U32.TRUNC.NTZ R7, R7 ;  /* 0x0000000700077305 */ /* 0x000f22000020f000 */
[----:B------:R1:W-:Y:S01]  /*0740*/  STL [R1+0x78], R10 ;  /* 0x0000780a01007387 */ /* 0x0003e20000100800 */
[----:B-----5:R-:W-:Y:S01]  /*0750*/  IMAD.MOV R12, RZ, RZ, -R9 ;  /* 0x000000ffff0c7224 */ /* 0x020fe200078e0a09 */
[----:B0-----:R-:W-:Y:S01]  /*0760*/  @!UP0 ULEA UR6, UR7, UR6, 0x18 ;  /* 0x0000000607068291 */ /* 0x001fe2000f8ec03f */
[----:B------:R-:W-:Y:S02]  /*0770*/  VOTEU.ALL UP0, P0 ;  /* 0x00000000003f7886 */ /* 0x000fe40000000000 */
[----:B--2---:R-:W-:Y:S01]  /*0780*/  IMAD R5, R11, R12, R2 ;  /* 0x0000000c0b057224 */ /* 0x004fe200078e0202 */
[----:B------:R-:W-:-:S02]  /*0790*/  LOP3.LUT P0, RZ, R4, 0x7, RZ, 0xc0, !PT ;  /* 0x0000000704ff7812 */ /* 0x000fc4000780c0ff */
[----:B-1----:R-:W-:Y:S01]  /*07a0*/  ISETP.EQ.U32.AND P3, PT, R6, 0x1, PT ;  /* 0x000000010600780c */ /* 0x002fe20003f62070 */
[----:B----4-:R-:W-:Y:S01]  /*07b0*/  IMAD.MOV R7, RZ, RZ, -R7 ;  /* 0x000000ffff077224 */ /* 0x010fe200078e0a07 */
[----:B------:R-:W-:Y:S02]  /*07c0*/  ISETP.NE.AND P1, PT, R5, R10, PT ;  /* 0x0000000a0500720c */ /* 0x000fe40003f25270 */
[----:B------:R-:W-:Y:S01]  /*07d0*/  ISETP.LT.U32.AND P0, PT, R10, 0x8, !P0 ;  /* 0x000000080a00780c */ /* 0x000fe20004701070 */
[----:B---3--:R-:W-:Y:S01]  /*07e0*/  IMAD R0, R8, R7, UR9 ;  /* 0x0000000908007e24 */ /* 0x008fe2000f8e0207 */
[----:B------:R-:W0:Y:S02]  /*07f0*/  FENCE.VIEW.ASYNC.S ;  /* 0x00000000000073c6 */ /* 0x000e240000000000 */
[----:B0-----:R0:W1:Y:S02]  /*0800*/  @!UP0 SYNCS.EXCH.64 URZ, [UR6+0xa0], UR4 ;  /* 0x0000a004063f85b2 */ /* 0x0010640008000100 */
[----:B------:R-:W-:-:S04]  /*0810*/  ISETP.EQ.OR P1, PT, R0, RZ, !P1 ;  /* 0x000000ff0000720c */ /* 0x000fc80004f22670 */
[----:B------:R-:W-:Y:S01]  /*0820*/  PLOP3.LUT P0, PT, P0, P1, PT, 0x80, 0x0 ;  /* 0x000000000000781c */ /* 0x000fe20000703070 */
[----:B------:R0:W2:Y:S01]  /*0830*/  @!UP1 SYNCS.EXCH.64 URZ, [UR6+0xa8], UR4 ;  /* 0x0000a804063f95b2 */ /* 0x0000a20008000100 */
[----:B------:R-:W-:Y:S01]  /*0840*/  NOP ;  /* 0x0000000000007918 */ /* 0x000fe20000000000 */
[----:B------:R-:W-:Y:S10]  /*0850*/  @!P3 BRA `(.L_x_4) ;  /* 0x000000000008b947 */ /* 0x000ff40003800000 */
[----:B-12---:R-:W-:Y:S01]  /*0860*/  UCGABAR_ARV ;  /* 0x00000000000079c7 */ /* 0x006fe20008000000 */
[----:B------:R-:W-:Y:S05]  /*0870*/  BRA `(.L_x_5) ;  /* 0x0000000000047947 */ /* 0x000fea0003800000 */
.L_x_4:
[----:B-12---:R-:W-:Y:S01]  /*0880*/  NOP ;  /* 0x0000000000007918 */ /* 0x006fe20000000000 */
.L_x_5:
[----:B------:R-:W1:Y:S01]  /*0890*/  LDC R3, c[0x0][0x65c] ;  /* 0x00019700ff037b82 */ /* 0x000e620000000800 */
[----:B------:R-:W-:Y:S02]  /*08a0*/  IMAD.U32 R4, RZ, RZ, UR9 ;  /* 0x00000009ff047e24 */ /* 0x000fe4000f8e00ff */
[----:B------:R-:W-:Y:S01]  /*08b0*/  IMAD.MOV.U32 R5, RZ, RZ, RZ ;  /* 0x000000ffff057224 */ /* 0x000fe200078e00ff */
[----:B-1----:R-:W-:-:S13]  /*08c0*/  ISETP.NE.AND P4, PT, R3, 0x1, PT ;  /* 0x000000010300780c */ /* 0x002fda0003f85270 */
[----:B------:R-:W1:Y:S01]  /*08d0*/  @P4 LDC R7, c[0x0][0x10] ;  /* 0x00000400ff074b82 */ /* 0x000e620000000800 */
[----:B------:R-:W-:Y:S02]  /*08e0*/  @P4 IMAD.MOV.U32 R3, RZ, RZ, RZ ;  /* 0x000000ffff034224 */ /* 0x000fe400078e00ff */
[----:B------:R-:W-:-:S05]  /*08f0*/  @P4 IMAD.MOV.U32 R13, RZ, RZ, RZ ;  /* 0x000000ffff0d4224 */ /* 0x000fca00078e00ff */
[----:B------:R-:W2:Y:S01]  /*0900*/  @!P4 LDC R9, c[0x0][0xc] ;  /* 0x00000300ff09cb82 */ /* 0x000ea20000000800 */
[----:B-1----:R-:W-:-:S04]  /*0910*/  @P4 IMAD.WIDE.U32 R6, R7, UR9, R2 ;  /* 0x0000000907064c25 */ /* 0x002fc8000f8e0002 */
[----:B------:R-:W-:Y:S02]  /*0920*/  @P4 IMAD.MOV.U32 R19, RZ, RZ, R6 ;  /* 0x000000ffff134224 */ /* 0x000fe400078e0006 */
[----:B------:R-:W-:Y:S02]  /*0930*/  @P4 IMAD.IADD R23, R7, 0x1, R13 ;  /* 0x0000000107174824 */ /* 0x000fe400078e020d */
[----:B--2---:R-:W-:-:S04]  /*0940*/  @!P4 IMAD.WIDE.U32 R4, R2, R9, R4 ;  /* 0x000000090204c225 */ /* 0x004fc800078e0004 */
[----:B------:R-:W-:Y:S02]  /*0950*/  @!P4 IMAD.MOV.U32 R19, RZ, RZ, R4 ;  /* 0x000000ffff13c224 */ /* 0x000fe400078e0004 */
[----:B------:R-:W-:-:S03]  /*0960*/  @!P4 IMAD.MOV.U32 R23, RZ, RZ, R5 ;  /* 0x000000ffff17c224 */ /* 0x000fc600078e0005 */
[----:B------:R1:W-:Y:S04]  /*0970*/  STL [R1+0x80], R19 ;  /* 0x0000801301007387 */ /* 0x0003e80000100800 */
[----:B------:R1:W-:Y:S01]  /*0980*/  STL [R1+0x7c], R23 ;  /* 0x00007c1701007387 */ /* 0x0003e20000100800 */
[----:B------:R-:W-:Y:S05]  /*0990*/  @!P3 BRA `(.L_x_6) ;  /* 0x00000000000cb947 */ /* 0x000fea0003800000 */
[----:B------:R-:W-:Y:S01]  /*09a0*/  UCGABAR_WAIT ;  /* 0x0000000000007dc7 */ /* 0x000fe20008000000 */
[----:B------:R-:W-:Y:S01]  /*09b0*/  CCTL.IVALL ;  /* 0x00000000ff00798f */ /* 0x000fe20002000000 */
[----:B------:R-:W-:Y:S05]  /*09c0*/  BRA `(.L_x_7) ;  /* 0x0000000000047947 */ /* 0x000fea0003800000 */
.L_x_6:
[----:B------:R-:W-:Y:S06]  /*09d0*/  BAR.SYNC.DEFER_BLOCKING 0x0 ;  /* 0x0000000000007b1d */ /* 0x000fec0000010000 */
.L_x_7:
[----:B------:R-:W-:Y:S05]  /*09e0*/  @!P2 BRA `(.L_x_8) ;  /* 0x000000e4002ca947 */ /* 0x000fea0003800000 */
[----:B------:R-:W-:-:S06]  /*09f0*/  UISETP.GT.U32.AND UP0, UPT, UR10, 0x1, UPT ;  /* 0x000000010a00788c */ /* 0x000fcc000bf04070 */
[----:B------:R-:W-:-:S13]  /*0a00*/  PLOP3.LUT P1, PT, PT, PT, UP0, 0x80, 0x0 ;  /* 0x000000000000781c */ /* 0x000fda0003f2f008 */
[----:B0-----:R-:W-:Y:S05]  /*0a10*/  @P1 EXIT ;  /* 0x000000000000194d */ /* 0x001fea0003800000 */
[----:B------:R-:W-:Y:S01]  /*0a20*/  IMAD.MOV.U32 R6, RZ, RZ, -0x1 ;  /* 0xffffffffff067424 */ /* 0x000fe200078e00ff */
[----:B------:R-:W-:Y:S01]  /*0a30*/  ULDC.64 UR4, c[0x0][0x650] ;  /* 0x0001940000047ab9 */ /* 0x000fe20000000a00 */
[----:B------:R-:W-:Y:S01]  /*0a40*/  IMAD.MOV.U32 R5, RZ, RZ, -0x1 ;  /* 0xffffffffff057424 */ /* 0x000fe200078e00ff */
[----:B------:R-:W-:Y:S01]  /*0a50*/  ISETP.GE.U32.AND P1, PT, R19, UR4, PT ;  /* 0x0000000413007c0c */ /* 0x000fe2000bf26070 */
[----:B------:R-:W-:Y:S01]  /*0a60*/  UMOV UR22, 0xffffffff ;  /* 0xffffffff00167882 */ /* 0x000fe20000000000 */
[----:B------:R0:W-:Y:S01]  /*0a70*/  STL [R1+0x88], R6 ;  /* 0x0000880601007387 */ /* 0x0001e20000100800 */
[----:B------:R-:W-:Y:S02]  /*0a80*/  PRMT R4, RZ, 0x7610, R4 ;  /* 0x00007610ff047816 */ /* 0x000fe40000000004 */
[----:B------:R-:W-:Y:S01]  /*0a90*/  ISETP.GE.U32.AND.EX P1, PT, R23, UR5, PT, P1 ;  /* 0x0000000517007c0c */ /* 0x000fe2000bf26110 */
[----:B------:R0:W-:-:S12]  /*0aa0*/  STL [R1+0x84], R5 ;  /* 0x0000840501007387 */ /* 0x0001d80000100800 */
[----:B0-----:R-:W-:Y:S05]  /*0ab0*/  @P1 BRA `(.L_x_9) ;  /* 0x0000000400381947 */ /* 0x001fea0003800000 */
[----:B------:R-:W0:Y:S01]  /*0ac0*/  LDC.64 R14, c[0x0][0x628] ;  /* 0x00018a00ff0e7b82 */ /* 0x000e220000000a00 */
[----:B------:R-:W-:Y:S02]  /*0ad0*/  IMAD.MOV.U32 R4, RZ, RZ, R19 ;  /* 0x000000ffff047224 */ /* 0x000fe400078e0013 */
[----:B------:R-:W-:-:S05]  /*0ae0*/  IMAD.MOV.U32 R5, RZ, RZ, R23 ;  /* 0x000000ffff057224 */ /* 0x000fca00078e0017 */
[----:B------:R-:W2:Y:S08]  /*0af0*/  LDC R10, c[0x0][0x630] ;  /* 0x00018c00ff0a7b82 */ /* 0x000eb00000000800 */
[----:B------:R-:W3:Y:S01]  /*0b00*/  LDC.64 R16, c[0x0][0x620] ;  /* 0x00018800ff107b82 */ /* 0x000ee20000000a00 */
[----:B0-----:R-:W-:-:S04]  /*0b10*/  ISETP.NE.U32.AND P1, PT, R14, RZ, PT ;  /* 0x000000ff0e00720c */ /* 0x001fc80003f25070 */
[----:B------:R-:W-:-:S13]  /*0b20*/  ISETP.NE.AND.EX P1, PT, R15, RZ, PT, P1 ;  /* 0x000000ff0f00720c */ /* 0x000fda0003f25310 */
[----:B--23--:R-:W-:Y:S05]  /*0b30*/  @!P1 BRA `(.L_x_10) ;  /* 0x0000000000289947 */ /* 0x00cfea0003800000 */
[----:B------:R-:W0:Y:S02]  /*0b40*/  LDC R9, c[0x0][0x634] ;  /* 0x00018d00ff097b82 */ /* 0x000e240000000800 */
[----:B0-----:R-:W-:-:S05]  /*0b50*/  IADD3 R9, P1, R19, R9, RZ ;  /* 0x0000000913097210 */ /* 0x001fca0007f3e0ff */
[----:B------:R-:W-:-:S04]  /*0b60*/  IMAD.X R13, RZ, RZ, R23, P1 ;  /* 0x000000ffff0d7224 */ /* 0x000fc800008e0617 */
[----:B------:R-:W-:-:S04]  /*0b70*/  IMAD.WIDE.U32 R4, R13, R14, RZ ;  /* 0x0000000e0d047225 */ /* 0x000fc800078e00ff */
[----:B------:R-:W-:-:S04]  /*0b80*/  IMAD.WIDE.U32 R6, P1, R9, R15, R4 ;  /* 0x0000000f09067225 */ /* 0x000fc80007820004 */
[----:B------:R-:W-:-:S04]  /*0b90*/  IMAD.WIDE.U32 R4, R9, R14, RZ ;  /* 0x0000000e09047225 */ /* 0x000fc800078e00ff */
[----:B------:R-:W-:Y:S01]  /*0ba0*/  IMAD.X R9, RZ, RZ, RZ, P1 ;  /* 0x000000ffff097224 */ /* 0x000fe200008e06ff */
[----:B------:R-:W-:Y:S01]  /*0bb0*/  IADD3 RZ, P1, R5, R6, RZ ;  /* 0x0000000605ff7210 */ /* 0x000fe20007f3e0ff */
[----:B------:R-:W-:-:S04]  /*0bc0*/  IMAD.MOV.U32 R8, RZ, RZ, R7 ;  /* 0x000000ffff087224 */ /* 0x000fc800078e0007 */
[----:B------:R-:W-:-:S08]  /*0bd0*/  IMAD.WIDE.U32.X R4, R13, R15, R8, P1 ;  /* 0x0000000f0d047225 */ /* 0x000fd000008e0408 */
.L_x_10:
[----:B------:R-:W0:Y:S01]  /*0be0*/  LDC.64 R20, c[0x0][0x640] ;  /* 0x00019000ff147b82 */ /* 0x000e220000000a00 */
[-C--:B------:R-:W-:Y:S01]  /*0bf0*/  SHF.R.U64 R22, R4, R10.reuse, R5 ;  /* 0x0000000a04167219 */ /* 0x080fe20000001205 */
[----:B------:R-:W-:Y:S01]  /*0c00*/  IMAD.MOV.U32 R4, RZ, RZ, R19 ;  /* 0x000000ffff047224 */ /* 0x000fe200078e0013 */
[----:B------:R-:W-:Y:S01]  /*0c10*/  SHF.R.U32.HI R3, RZ, R10, R5 ;  /* 0x0000000aff037219 */ /* 0x000fe20000011605 */
[----:B------:R-:W-:Y:S01]  /*0c20*/  IMAD.MOV.U32 R5, RZ, RZ, R23 ;  /* 0x000000ffff057224 */ /* 0x000fe200078e0017 */
[----:B------:R-:W-:Y:S01]  /*0c30*/  IADD3 R7, P1, RZ, -R22, RZ ;  /* 0x80000016ff077210 */ /* 0x000fe20007f3e0ff */
[----:B-1----:R-:W-:Y:S02]  /*0c40*/  IMAD R23, R11, R12, R2 ;  /* 0x0000000c0b177224 */ /* 0x002fe400078e0202 */
[----:B------:R-:W1:Y:S01]  /*0c50*/  LDC R8, c[0x0][0x618] ;  /* 0x00018600ff087b82 */ /* 0x000e620000000800 */
[----:B------:R-:W-:Y:S02]  /*0c60*/  IMAD.MOV.U32 R11, RZ, RZ, 0x1 ;  /* 0x00000001ff0b7424 */ /* 0x000fe400078e00ff */
[----:B------:R-:W-:-:S02]  /*0c70*/  IMAD.X R3, RZ, RZ, ~R3, P1 ;  /* 0x000000ffff037224 */ /* 0x000fc400008e0e03 */
[----:B------:R-:W-:-:S03]  /*0c80*/  IMAD.WIDE.U32 R4, R7, R16, R4 ;  /* 0x0000001007047225 */ /* 0x000fc600078e0004 */
[----:B------:R-:W2:Y:S01]  /*0c90*/  LDC R14, c[0x0][0x608] ;  /* 0x00018200ff0e7b82 */ /* 0x000ea20000000800 */
[----:B------:R-:W-:-:S04]  /*0ca0*/  IMAD R6, R3, R16, RZ ;  /* 0x0000001003067224 */ /* 0x000fc800078e02ff */
[----:B------:R-:W-:-:S03]  /*0cb0*/  IMAD R3, R7, R17, R6 ;  /* 0x0000001107037224 */ /* 0x000fc600078e0206 */
[----:B------:R-:W3:Y:S01]  /*0cc0*/  LDC R18, c[0x0][0x658] ;  /* 0x00019600ff127b82 */ /* 0x000ee20000000800 */
[----:B------:R-:W-:Y:S01]  /*0cd0*/  IMAD.IADD R3, R5, 0x1, R3 ;  /* 0x0000000105037824 */ /* 0x000fe200078e0203 */
[----:B0-----:R-:W-:Y:S01]  /*0ce0*/  ISETP.NE.U32.AND P1, PT, R20, RZ, PT ;  /* 0x000000ff1400720c */ /* 0x001fe20003f25070 */
[----:B------:R-:W-:-:S03]  /*0cf0*/  IMAD.MOV.U32 R5, RZ, RZ, -0x1 ;  /* 0xffffffffff057424 */ /* 0x000fc600078e00ff */
[----:B------:R-:W-:Y:S02]  /*0d00*/  ISETP.NE.AND.EX P1, PT, R21, RZ, PT, P1 ;  /* 0x000000ff1500720c */ /* 0x000fe40003f25310 */
[----:B------:R-:W0:Y:S01]  /*0d10*/  LDC R13, c[0x0][0x600] ;  /* 0x00018000ff0d7b82 */ /* 0x000e220000000800 */
[-CC-:B-1----:R-:W-:Y:S02]  /*0d20*/  SHF.R.U64 R10, R4, R8.reuse, R3.reuse ;  /* 0x00000008040a7219 */ /* 0x182fe40000001203 */
[----:B------:R-:W-:-:S05]  /*0d30*/  SHF.R.U32.HI R3, RZ, R8, R3 ;  /* 0x00000008ff037219 */ /* 0x000fca0000011603 */
[----:B------:R-:W1:Y:S01]  /*0d40*/  LDC R15, c[0x0][0x648] ;  /* 0x00019200ff0f7b82 */ /* 0x000e620000000800 */
[-CC-:B--2---:R-:W-:Y:S02]  /*0d50*/  SHF.R.U64 R19, R10, R14.reuse, R3.reuse ;  /* 0x0000000e0a137219 */ /* 0x184fe40000001203 */
[----:B------:R-:W-:-:S05]  /*0d60*/  SHF.R.U32.HI R3, RZ, R14, R3 ;  /* 0x0000000eff037219 */ /* 0x000fca0000011603 */
[----:B------:R-:W2:Y:S01]  /*0d70*/  LDC R17, c[0x0][0x638] ;  /* 0x00018e00ff117b82 */ /* 0x000ea20000000800 */
[-C--:B---3--:R-:W-:Y:S02]  /*0d80*/  SHF.L.U32 R2, R5, R18.reuse, RZ ;  /* 0x0000001205027219 */ /* 0x088fe400000006ff */
[--C-:B------:R-:W-:Y:S02]  /*0d90*/  SHF.R.U64 R12, R19, R18, R3.reuse ;  /* 0x00000012130c7219 */ /* 0x100fe40000001203 */
[----:B------:R-:W-:Y:S02]  /*0da0*/  LOP3.LUT R8, RZ, R2, RZ, 0x33, !PT ;  /* 0x00000002ff087212 */ /* 0x000fe400078e33ff */
[----:B------:R-:W-:Y:S01]  /*0db0*/  SHF.R.U32.HI R3, RZ, R18, R3 ;  /* 0x00000012ff037219 */ /* 0x000fe20000011603 */
[----:B------:R-:W3:Y:S01]  /*0dc0*/  LDC R16, c[0x0][0x610] ;  /* 0x00018400ff107b82 */ /* 0x000ee20000000800 */
[----:B------:R-:W-:Y:S01]  /*0dd0*/  IMAD.MOV.U32 R2, RZ, RZ, R12 ;  /* 0x000000ffff027224 */ /* 0x000fe200078e000c */
[----:B------:R-:W-:Y:S06]  /*0de0*/  @!P1 BRA `(.L_x_11) ;  /* 0x0000000000289947 */ /* 0x000fec0003800000 */
[----:B------:R-:W4:Y:S02]  /*0df0*/  LDC R7, c[0x0][0x64c] ;  /* 0x00019300ff077b82 */ /* 0x000f240000000800 */
[----:B----4-:R-:W-:-:S05]  /*0e00*/  IADD3 R7, P1, R12, R7, RZ ;  /* 0x000000070c077210 */ /* 0x010fca0007f3e0ff */
        /* <DEDUP_REMOVED lines=8> */
.L_x_11:
[----:B-1----:R-:W-:Y:S01]  /*0e90*/  SHF.R.U64 R4, R2, R15, R3 ;  /* 0x0000000f02047219 */ /* 0x002fe20000001203 */
[----:B0-----:R-:W-:Y:S01]  /*0ea0*/  VIADD R5, R13, 0xffffffff ;  /* 0xffffffff0d057836 */ /* 0x001fe20000000000 */
[----:B------:R-:W-:Y:S02]  /*0eb0*/  SHF.L.U32 R2, R11, R18, RZ ;  /* 0x000000120b027219 */ /* 0x000fe400000006ff */
[----:B------:R-:W-:Y:S01]  /*0ec0*/  LOP3.LUT R3, R19, R8, RZ, 0xc0, !PT ;  /* 0x0000000813037212 */ /* 0x000fe200078ec0ff */
[----:B------:R-:W-:Y:S01]  /*0ed0*/  IMAD.MOV R6, RZ, RZ, -R4 ;  /* 0x000000ffff067224 */ /* 0x000fe200078e0a04 */
[----:B------:R-:W-:Y:S02]  /*0ee0*/  SEL R0, R0, R23, !P4 ;  /* 0x0000001700007207 */ /* 0x000fe40006000000 */
[----:B------:R-:W-:Y:S01]  /*0ef0*/  LOP3.LUT R5, R10, R5, RZ, 0xc0, !PT ;  /* 0x000000050a057212 */ /* 0x000fe200078ec0ff */
[----:B------:R-:W-:Y:S01]  /*0f00*/  IMAD R3, R2, R4, R3 ;  /* 0x0000000402037224 */ /* 0x000fe200078e0203 */
[----:B------:R-:W-:Y:S01]  /*0f10*/  R2UR UR22, R22 ;  /* 0x00000000161672ca */ /* 0x000fe200000e0000 */
[----:B--2---:R-:W-:-:S02]  /*0f20*/  IMAD R2, R6, R17, R12 ;  /* 0x0000001106027224 */ /* 0x004fc400078e020c */
[----:B---3--:R-:W-:Y:S02]  /*0f30*/  IMAD R0, R3, R16, R0 ;  /* 0x0000001003007224 */ /* 0x008fe400078e0200 */
[----:B------:R-:W-:Y:S02]  /*0f40*/  IMAD R3, R2, R13, R5 ;  /* 0x0000000d02037224 */ /* 0x000fe400078e0205 */
[----:B------:R-:W-:-:S03]  /*0f50*/  IMAD.MOV.U32 R4, RZ, RZ, 0x1 ;  /* 0x00000001ff047424 */ /* 0x000fc600078e00ff */
[----:B------:R-:W-:Y:S02]  /*0f60*/  SEL R2, R3, R0, !P4 ;  /* 0x0000000003027207 */ /* 0x000fe40006000000 */
[----:B------:R-:W-:-:S03]  /*0f70*/  SEL R0, R0, R3, !P4 ;  /* 0x0000000300007207 */ /* 0x000fc60006000000 */
[----:B------:R0:W-:Y:S04]  /*0f80*/  STL [R1+0x84], R2 ;  /* 0x0000840201007387 */ /* 0x0001e80000100800 */
[----:B------:R0:W-:Y:S02]  /*0f90*/  STL [R1+0x88], R0 ;  /* 0x0000880001007387 */ /* 0x0001e40000100800 */
.L_x_9:
[----:B------:R-:W-:-:S08]  /*0fa0*/  NOP ;  /* 0x0000000000007918 */ /* 0x000fd00000000000 */
[----:B------:R-:W2:Y:S02]  /*0fb0*/  USETMAXREG.TRY_ALLOC.CTAPOOL UP0, 0xe8 ;  /* 0x000000e8000079c8 */ /* 0x000ea40008000600 */
[----:B--2---:R-:W-:-:S13]  /*0fc0*/  PLOP3.LUT P1, PT, PT, PT, UP0, 0x80, 0x0 ;  /* 0x000000000000781c */ /* 0x004fda0003f2f008 */
[----:B------:R-:W-:Y:S05]  /*0fd0*/  @!P1 BRA `(.L_x_9) ;  /* 0xfffffffc00f09947 */ /* 0x000fea000383ffff */
[----:B------:R-:W-:Y:S01]  /*0fe0*/  ULDC.64 UR4, c[0x0][0x598] ;  /* 0x0001660000047ab9 */ /* 0x000fe20000000a00 */
[----:B------:R-:W-:Y:S01]  /*0ff0*/  ULDC.64 UR14, c[0x0][0x208] ;  /* 0x00008200000e7ab9 */ /* 0x000fe20000000a00 */
[----:B------:R-:W-:-:S04]  /*1000*/  ISETP.NE.U32.AND P1, PT, RZ, UR4, PT ;  /* 0x00000004ff007c0c */ /* 0x000fc8000bf25070 */
[----:B------:R-:W-:-:S13]  /*1010*/  ISETP.NE.AND.EX P1, PT, RZ, UR5, PT, P1 ;  /* 0x00000005ff007c0c */ /* 0x000fda000bf25310 */
[----:B------:R-:W-:Y:S05]  /*1020*/  @!P1 BRA `(.L_x_12) ;  /* 0x0000000000209947 */ /* 0x000fea0003800000 */
[----:B0-----:R-:W0:Y:S02]  /*1030*/  LDC.64 R2, c[0x0][0x598] ;  /* 0x00016600ff027b82 */ /* 0x001e240000000a00 */
[----:B0-----:R-:W2:Y:S02]  /*1040*/  LDG.E.64 R2, desc[UR14][R2.64] ;  /* 0x0000000e02027981 */ /* 0x001ea4000c1e1b00 */
[----:B--2---:R-:W-:-:S04]  /*1050*/  ISETP.NE.U32.AND P1, PT, R2, RZ, PT ;  /* 0x000000ff0200720c */ /* 0x004fc80003f25070 */
[----:B------:R-:W-:-:S13]  /*1060*/  ISETP.NE.AND.EX P1, PT, R3, RZ, PT, P1 ;  /* 0x000000ff0300720c */ /* 0x000fda0003f25310 */
[----:B------:R-:W-:Y:S05]  /*1070*/  @!P1 BRA `(.L_x_12) ;  /* 0x00000000000c9947 */ /* 0x000fea0003800000 */
[----:B------:R-:W2:Y:S02]  /*1080*/  LD.E R2, desc[UR14][R2.64] ;  /* 0x0000000e02027980 */ /* 0x000ea4000c101900 */
[----:B--2---:R-:W-:Y:S01]  /*1090*/  R2UR UR20, R2 ;  /* 0x00000000021472ca */ /* 0x004fe200000e0000 */
[----:B------:R-:W-:-:S14]  /*10a0*/  BRA `(.L_x_13) ;  /* 0x0000000000247947 */ /* 0x000fdc0003800000 */
.L_x_12:
[----:B------:R-:W-:Y:S02]  /*10b0*/  ULDC.64 UR4, c[0x0][0x588] ;  /* 0x0001620000047ab9 */ /* 0x000fe40000000a00 */
[----:B------:R-:W-:-:S04]  /*10c0*/  ISETP.NE.U32.AND P1, PT, RZ, UR4, PT ;  /* 0x00000004ff007c0c */ /* 0x000fc8000bf25070 */
[----:B------:R-:W-:-:S13]  /*10d0*/  ISETP.NE.AND.EX P1, PT, RZ, UR5, PT, P1 ;  /* 0x00000005ff007c0c */ /* 0x000fda000bf25310 */
[----:B------:R-:W-:Y:S05]  /*10e0*/  @!P1 BRA `(.L_x_14) ;  /* 0x0000000000109947 */ /* 0x000fea0003800000 */
[----:B0-----:R-:W0:Y:S02]  /*10f0*/  LDC.64 R2, c[0x0][0x588] ;  /* 0x00016200ff027b82 */ /* 0x001e240000000a00 */
[----:B0-----:R-:W2:Y:S02]  /*1100*/  LDG.E R2, desc[UR14][R2.64] ;  /* 0x0000000e02027981 */ /* 0x001ea4000c1e1900 */
[----:B--2---:R-:W-:Y:S01]  /*1110*/  R2UR UR20, R2 ;  /* 0x00000000021472ca */ /* 0x004fe200000e0000 */
[----:B------:R-:W-:-:S14]  /*1120*/  BRA `(.L_x_13) ;  /* 0x0000000000047947 */ /* 0x000fdc0003800000 */
.L_x_14:
[----:B------:R-:W-:-:S05]  /*1130*/  ULDC UR20, c[0x0][0x580] ;  /* 0x0001600000147ab9 */ /* 0x000fca0000000800 */
.L_x_13:
[----:B------:R-:W-:Y:S02]  /*1140*/  ULDC.64 UR4, c[0x0][0x5a0] ;  /* 0x0001680000047ab9 */ /* 0x000fe40000000a00 */
        /* <DEDUP_REMOVED lines=11> */
.L_x_15:
        /* <DEDUP_REMOVED lines=8> */
.L_x_17:
[----:B------:R-:W-:-:S05]  /*1280*/  ULDC UR21, c[0x0][0x584] ;  /* 0x0001610000157ab9 */ /* 0x000fca0000000800 */
.L_x_16:
[----:B------:R-:W-:-:S13]  /*1290*/  LOP3.LUT P1, RZ, R4, 0xff, RZ, 0xc0, !PT ;  /* 0x000000ff04ff7812 */ /* 0x000fda000782c0ff */
[----:B------:R-:W-:Y:S05]  /*12a0*/  @!P1 EXIT ;  /* 0x000000000000994d */ /* 0x000fea0003800000 */
[----:B------:R-:W-:Y:S01]  /*12b0*/  ULDC UR4, c[0x0][0x28c] ;  /* 0x0000a30000047ab9 */ /* 0x000fe20000000800 */
[----:B------:R-:W-:Y:S02]  /*12c0*/  ULOP3.LUT UR23, UR13, 0x1, URZ, 0xfc, !UPT ;  /* 0x000000010d177892 */ /* 0x000fe4000f8efc3f */
[----:B------:R-:W-:-:S04]  /*12d0*/  UIADD3 UR4, UR4, 0x3f, URZ ;  /* 0x0000003f04047890 */ /* 0x000fc8000fffe03f */
[----:B------:R-:W-:-:S04]  /*12e0*/  USHF.R.S32.HI UR5, URZ, 0x1f, UR4 ;  /* 0x0000001f3f057899 */ /* 0x000fc80008011404 */
[----:B------:R-:W-:-:S03]  /*12f0*/  ULEA.HI UR5, UR5, UR4, URZ, 0x6 ;  /* 0x0000000405057291 */ /* 0x000fc6000f8f303f */
[----:B------:R-:W-:Y:S01]  /*1300*/  UMOV UR4, URZ ;  /* 0x0000003f00047c82 */ /* 0x000fe20008000000 */
[----:B------:R-:W-:-:S03]  /*1310*/  USHF.R.S32.HI UR9, URZ, 0x6, UR5 ;  /* 0x000000063f097899 */ /* 0x000fc60008011405 */
[----:B------:R-:W-:-:S09]  /*1320*/  UMOV UR5, URZ ;  /* 0x0000003f00057c82 */ /* 0x000fd20008000000 */
.L_x_300:
[----:B0-----:R-:W0:Y:S01]  /*1330*/  S2R R0, SR_TID.X ;  /* 0x0000000000007919 */ /* 0x001e220000002100 */
[----:B--2---:R-:W2:Y:S01]  /*1340*/  S2UR UR17, SR_CgaCtaId ;  /* 0x00000000001179c3 */ /* 0x004ea20000008800 */
[----:B------:R-:W-:Y:S01]  /*1350*/  UMOV UR16, 0x400 ;  /* 0x0000040000107882 */ /* 0x000fe20000000000 */
[----:B------:R-:W-:Y:S01]  /*1360*/  UMOV UR6, URZ ;  /* 0x0000003f00067c82 */ /* 0x000fe20008000000 */
[----:B------:R-:W-:Y:S01]  /*1370*/  STL [R1+0x74], RZ ;  /* 0x000074ff01007387 */ /* 0x000fe20000100800 */
[----:B------:R-:W-:Y:S01]  /*1380*/  UMOV UR7, URZ ;  /* 0x0000003f00077c82 */ /* 0x000fe20008000000 */
[----:B------:R-:W-:Y:S01]  /*1390*/  UMOV UR8, URZ ;  /* 0x0000003f00087c82 */ /* 0x000fe20008000000 */
[----:B------:R-:W-:Y:S01]  /*13a0*/  CS2R R4, SRZ ;  /* 0x0000000000047805 */ /* 0x000fe2000001ff00 */
[----:B------:R-:W-:Y:S01]  /*13b0*/  STL [R1+0x70], RZ ;  /* 0x000070ff01007387 */ /* 0x000fe20000100800 */
[----:B---3--:R-:W3:Y:S01]  /*13c0*/  LDC R2, c[0x0][0x28c] ;  /* 0x0000a300ff027b82 */ /* 0x008ee20000000800 */
[----:B------:R-:W-:-:S02]  /*13d0*/  CS2R R6, SRZ ;  /* 0x0000000000067805 */ /* 0x000fc4000001ff00 */
[----:B------:R-:W-:Y:S01]  /*13e0*/  CS2R R8, SRZ ;  /* 0x0000000000087805 */ /* 0x000fe2000001ff00 */
[----:B------:R-:W-:Y:S01]  /*13f0*/  STL [R1+0x6c], RZ ;  /* 0x00006cff01007387 */ /* 0x000fe20000100800 */
[----:B------:R-:W-:Y:S02]  /*1400*/  CS2R R10, SRZ ;  /* 0x00000000000a7805 */ /* 0x000fe4000001ff00 */
[----:B------:R-:W-:Y:S02]  /*1410*/  CS2R R12, SRZ ;  /* 0x00000000000c7805 */ /* 0x000fe4000001ff00 */
[----:B------:R-:W-:Y:S01]  /*1420*/  CS2R R14, SRZ ;  /* 0x00000000000e7805 */ /* 0x000fe2000001ff00 */
[----:B------:R-:W-:Y:S01]  /*1430*/  STL [R1+0x68], RZ ;  /* 0x000068ff01007387 */ /* 0x000fe20000100800 */
[----:B------:R-:W-:Y:S02]  /*1440*/  CS2R R16, SRZ ;  /* 0x0000000000107805 */ /* 0x000fe4000001ff00 */
[----:B-1----:R-:W-:-:S02]  /*1450*/  CS2R R18, SRZ ;  /* 0x0000000000127805 */ /* 0x002fc4000001ff00 */
[----:B------:R-:W-:Y:S01]  /*1460*/  CS2R R20, SRZ ;  /* 0x0000000000147805 */ /* 0x000fe2000001ff00 */
[----:B------:R-:W-:Y:S01]  /*1470*/  STL [R1+0x64], RZ ;  /* 0x000064ff01007387 */ /* 0x000fe20000100800 */
[----:B------:R-:W-:Y:S02]  /*1480*/  CS2R R22, SRZ ;  /* 0x0000000000167805 */ /* 0x000fe4000001ff00 */
[----:B------:R-:W-:Y:S02]  /*1490*/  CS2R R152, SRZ ;  /* 0x0000000000987805 */ /* 0x000fe4000001ff00 */
[----:B------:R-:W-:Y:S01]  /*14a0*/  CS2R R154, SRZ ;  /* 0x00000000009a7805 */ /* 0x000fe2000001ff00 */
[----:B------:R-:W-:Y:S01]  /*14b0*/  STL [R1+0x60], RZ ;  /* 0x000060ff01007387 */ /* 0x000fe20000100800 */
[----:B------:R-:W-:Y:S02]  /*14c0*/  CS2R R156, SRZ ;  /* 0x00000000009c7805 */ /* 0x000fe4000001ff00 */
[----:B------:R-:W-:-:S02]  /*14d0*/  CS2R R158, SRZ ;  /* 0x00000000009e7805 */ /* 0x000fc4000001ff00 */
[----:B------:R-:W-:Y:S01]  /*14e0*/  CS2R R160, SRZ ;  /* 0x0000000000a07805 */ /* 0x000fe2000001ff00 */
[----:B------:R-:W-:Y:S01]  /*14f0*/  STL [R1+0x5c], RZ ;  /* 0x00005cff01007387 */ /* 0x000fe20000100800 */
[----:B------:R-:W-:Y:S02]  /*1500*/  CS2R R162, SRZ ;  /* 0x0000000000a27805 */ /* 0x000fe4000001ff00 */
[----:B------:R-:W-:Y:S02]  /*1510*/  CS2R R164, SRZ ;  /* 0x0000000000a47805 */ /* 0x000fe4000001ff00 */
[----:B------:R-:W-:Y:S02]  /*1520*/  CS2R R166, SRZ ;  /* 0x0000000000a67805 */ /* 0x000fe4000001ff00 */
[----:B0-----:R-:W-:Y:S01]  /*1530*/  LOP3.LUT R0, R0, 0x80, RZ, 0xc0, !PT ;  /* 0x0000008000007812 */ /* 0x001fe200078ec0ff */
[----:B------:R-:W-:Y:S01]  /*1540*/  STL [R1+0x58], RZ ;  /* 0x000058ff01007387 */ /* 0x000fe20000100800 */
[----:B---3--:R-:W-:-:S02]  /*1550*/  ISETP.GE.AND P1, PT, R2, 0x1, PT ;  /* 0x000000010200780c */ /* 0x008fc40003f26270 */
[----:B------:R-:W-:Y:S02]  /*1560*/  CS2R R2, SRZ ;  /* 0x0000000000027805 */ /* 0x000fe4000001ff00 */
[----:B------:R-:W-:Y:S01]  /*1570*/  SHF.R.U32.HI R0, RZ, 0x7, R0 ;  /* 0x00000007ff007819 */ /* 0x000fe20000011600 */
[----:B------:R-:W-:Y:S01]  /*1580*/  STL [R1+0x54], RZ ;  /* 0x000054ff01007387 */ /* 0x000fe20000100800 */
[----:B------:R-:W-:Y:S02]  /*1590*/  CS2R R168, SRZ ;  /* 0x0000000000a87805 */ /* 0x000fe4000001ff00 */
[----:B------:R-:W-:Y:S02]  /*15a0*/  CS2R R170, SRZ ;  /* 0x0000000000aa7805 */ /* 0x000fe4000001ff00 */
[----:B------:R-:W-:Y:S01]  /*15b0*/  CS2R R172, SRZ ;  /* 0x0000000000ac7805 */ /* 0x000fe2000001ff00 */
[----:B------:R-:W-:Y:S01]  /*15c0*/  STL [R1+0x50], RZ ;  /* 0x000050ff01007387 */ /* 0x000fe20000100800 */
[----:B------:R-:W-:-:S02]  /*15d0*/  CS2R R174, SRZ ;  /* 0x0000000000ae7805 */ /* 0x000fc4000001ff00 */
[----:B------:R-:W-:Y:S02]  /*15e0*/  CS2R R176, SRZ ;  /* 0x0000000000b07805 */ /* 0x000fe4000001ff00 */
[----:B------:R-:W-:Y:S01]  /*15f0*/  CS2R R178, SRZ ;  /* 0x0000000000b27805 */ /* 0x000fe2000001ff00 */
[----:B------:R-:W0:Y:S01]  /*1600*/  SHFL.IDX PT, R0, R0, RZ, 0x1f ;  /* 0x00001fff00007589 */ /* 0x000e2200000e0000 */
[----:B------:R-:W-:Y:S02]  /*1610*/  CS2R R180, SRZ ;  /* 0x0000000000b47805 */ /* 0x000fe4000001ff00 */
[----:B------:R-:W-:Y:S02]  /*1620*/  CS2R R182, SRZ ;  /* 0x0000000000b67805 */ /* 0x000fe4000001ff00 */
[----:B------:R-:W-:Y:S01]  /*1630*/  CS2R R184, SRZ ;  /* 0x0000000000b87805 */ /* 0x000fe2000001ff00 */
[----:B------:R1:W-:Y:S01]  /*1640*/  STL [R1+0x4c], RZ ;  /* 0x00004cff01007387 */ /* 0x0003e20000100800 */
[----:B------:R-:W-:-:S02]  /*1650*/  CS2R R186, SRZ ;  /* 0x0000000000ba7805 */ /* 0x000fc4000001ff00 */
[----:B------:R-:W-:Y:S02]  /*1660*/  CS2R R188, SRZ ;  /* 0x0000000000bc7805 */ /* 0x000fe4000001ff00 */
[----:B------:R-:W-:Y:S01]  /*1670*/  CS2R R190, SRZ ;  /* 0x0000000000be7805 */ /* 0x000fe2000001ff00 */
[----:B------:R1:W-:Y:S01]  /*1680*/  STL [R1+0x48], RZ ;  /* 0x000048ff01007387 */ /* 0x0003e20000100800 */
        /* <DEDUP_REMOVED lines=14> */
[----:B------:R-:W-:Y:S02]  /*1770*/  CS2R R214, SRZ ;  /* 0x0000000000d67805 */ /* 0x000fe4000001ff00 */
[----:B0-----:R-:W-:Y:S01]  /*1780*/  R2UR UR11, R0 ;  /* 0x00000000000b72ca */ /* 0x001fe200000e0000 */
[----:B------:R1:W-:Y:S01]  /*1790*/  STL [R1+0x38], RZ ;  /* 0x000038ff01007387 */ /* 0x0003e20000100800 */
[----:B------:R-:W-:Y:S01]  /*17a0*/  IMAD.MOV.U32 R0, RZ, RZ, RZ ;  /* 0x000000ffff007224 */ /* 0x000fe200078e00ff */
[----:B------:R-:W-:Y:S02]  /*17b0*/  CS2R R216, SRZ ;  /* 0x0000000000d87805 */ /* 0x000fe4000001ff00 */
[----:B------:R-:W-:Y:S01]  /*17c0*/  CS2R R218, SRZ ;  /* 0x0000000000da7805 */ /* 0x000fe2000001ff00 */
[----:B------:R1:W-:Y:S01]  /*17d0*/  STL [R1+0x34], RZ ;  /* 0x000034ff01007387 */ /* 0x0003e20000100800 */
[----:B------:R-:W-:-:S02]  /*17e0*/  CS2R R220, SRZ ;  /* 0x0000000000dc7805 */ /* 0x000fc4000001ff00 */
[----:B------:R-:W-:Y:S02]  /*17f0*/  CS2R R222, SRZ ;  /* 0x0000000000de7805 */ /* 0x000fe4000001ff00 */
[----:B------:R-:W-:Y:S01]  /*1800*/  CS2R R224, SRZ ;  /* 0x0000000000e07805 */ /* 0x000fe2000001ff00 */
[----:B------:R1:W-:Y:S01]  /*1810*/  STL [R1+0x30], RZ ;  /* 0x000030ff01007387 */ /* 0x0003e20000100800 */
[----:B------:R-:W-:Y:S01]  /*1820*/  IMAD.MOV.U32 R226, RZ, RZ, RZ ;  /* 0x000000ffffe27224 */ /* 0x000fe200078e00ff */
[----:B------:R-:W-:Y:S01]  /*1830*/  CS2R R88, SRZ ;  /* 0x0000000000587805 */ /* 0x000fe2000001ff00 */
[----:B------:R-:W-:Y:S01]  /*1840*/  IMAD.U32 R227, RZ, RZ, UR4 ;  /* 0x00000004ffe37e24 */ /* 0x000fe2000f8e00ff */
[----:B------:R1:W-:Y:S01]  /*1850*/  STL [R1+0x2c], RZ ;  /* 0x00002cff01007387 */ /* 0x0003e20000100800 */
[----:B------:R-:W-:Y:S01]  /*1860*/  ULEA.HI UR10, UR11, UR11, URZ, 0x1 ;  /* 0x0000000b0b0a7291 */ /* 0x000fe2000f8f083f */
[----:B------:R-:W-:Y:S02]  /*1870*/  CS2R R90, SRZ ;  /* 0x00000000005a7805 */ /* 0x000fe4000001ff00 */
[----:B------:R-:W-:Y:S01]  /*1880*/  CS2R R92, SRZ ;  /* 0x00000000005c7805 */ /* 0x000fe2000001ff00 */
[----:B------:R1:W-:Y:S01]  /*1890*/  STL [R1+0x28], RZ ;  /* 0x000028ff01007387 */ /* 0x0003e20000100800 */
[----:B------:R-:W-:Y:S01]  /*18a0*/  ULOP3.LUT UR12, UR10, 0xffffe, URZ, 0xc0, !UPT ;  /* 0x000ffffe0a0c7892 */ /* 0x000fe2000f8ec03f */
[----:B------:R-:W-:Y:S01]  /*18b0*/  CS2R R94, SRZ ;  /* 0x00000000005e7805 */ /* 0x000fe2000001ff00 */
[----:B--2---:R-:W-:Y:S01]  /*18c0*/  ULEA UR10, UR17, UR16, 0x18 ;  /* 0x00000010110a7291 */ /* 0x004fe2000f8ec03f */
[----:B------:R1:W-:Y:S01]  /*18d0*/  STL [R1+0x24], RZ ;  /* 0x000024ff01007387 */ /* 0x0003e20000100800 */
[----:B------:R-:W-:Y:S01]  /*18e0*/  UIADD3 UR12, UR11, -UR12, URZ ;  /* 0x8000000c0b0c7290 */ /* 0x000fe2000fffe03f */
[----:B------:R-:W-:-:S02]  /*18f0*/  CS2R R96, SRZ ;  /* 0x0000000000607805 */ /* 0x000fc4000001ff00 */
[----:B------:R-:W-:Y:S01]  /*1900*/  CS2R R98, SRZ ;  /* 0x0000000000627805 */ /* 0x000fe2000001ff00 */
[----:B------:R1:W-:Y:S01]  /*1910*/  STL [R1+0x20], RZ ;  /* 0x000020ff01007387 */ /* 0x0003e20000100800 */
[----:B------:R-:W-:Y:S01]  /*1920*/  ULEA UR12, UR12, UR10, 0xc ;  /* 0x0000000a0c0c7291 */ /* 0x000fe2000f8e603f */
[----:B------:R-:W-:Y:S02]  /*1930*/  CS2R R100, SRZ ;  /* 0x0000000000647805 */ /* 0x000fe4000001ff00 */
[----:B------:R-:W-:Y:S01]  /*1940*/  CS2R R102, SRZ ;  /* 0x0000000000667805 */ /* 0x000fe2000001ff00 */
[----:B------:R1:W-:Y:S01]  /*1950*/  STL [R1+0x1c], RZ ;  /* 0x00001cff01007387 */ /* 0x0003e20000100800 */
[----:B------:R-:W-:Y:S01]  /*1960*/  UIADD3 UR12, UR12, 0x180, URZ ;  /* 0x000001800c0c7890 */ /* 0x000fe2000fffe03f */
[----:B------:R-:W-:Y:S02]  /*1970*/  CS2R R104, SRZ ;  /* 0x0000000000687805 */ /* 0x000fe4000001ff00 */
[----:B------:R-:W-:Y:S01]  /*1980*/  CS2R R106, SRZ ;  /* 0x00000000006a7805 */ /* 0x000fe2000001ff00 */
[----:B------:R1:W-:Y:S01]  /*1990*/  STL [R1+0x18], RZ ;  /* 0x000018ff01007387 */ /* 0x0003e20000100800 */
[----:B------:R-:W-:Y:S01]  /*19a0*/  USHF.R.U32.HI UR11, URZ, 0x4, UR12 ;  /* 0x000000043f0b7899 */ /* 0x000fe2000801160c */
[----:B------:R-:W-:-:S02]  /*19b0*/  CS2R R108, SRZ ;  /* 0x00000000006c7805 */ /* 0x000fc4000001ff00 */
[----:B------:R-:W-:Y:S01]  /*19c0*/  CS2R R110, SRZ ;  /* 0x00000000006e7805 */ /* 0x000fe2000001ff00 */
[----:B------:R1:W-:Y:S01]  /*19d0*/  STL [R1+0x14], RZ ;  /* 0x000014ff01007387 */ /* 0x0003e20000100800 */
[----:B------:R-:W-:Y:S01]  /*19e0*/  ULOP3.LUT UR11, UR11, 0x3fff, URZ, 0xc0, !UPT ;  /* 0x00003fff0b0b7892 */ /* 0x000fe2000f8ec03f */
[----:B------:R-:W-:Y:S01]  /*19f0*/  CS2R R112, SRZ ;  /* 0x0000000000707805 */ /* 0x000fe2000001ff00 */
[----:B------:R-:W-:Y:S01]  /*1a00*/  UMOV UR12, UR5 ;  /* 0x00000005000c7c82 */ /* 0x000fe20008000000 */
        /* <DEDUP_REMOVED lines=16> */
[----:B------:R1:W-:Y:S01]  /*1b10*/  STL [R1], RZ ;  /* 0x000000ff01007387 */ /* 0x0003e20000100800 */
[----:B------:R-:W-:Y:S02]  /*1b20*/  CS2R R138, SRZ ;  /* 0x00000000008a7805 */ /* 0x000fe4000001ff00 */
[----:B------:R-:W-:Y:S02]  /*1b30*/  CS2R R140, SRZ ;  /* 0x00000000008c7805 */ /* 0x000fe4000001ff00 */
[----:B------:R-:W-:Y:S02]  /*1b40*/  CS2R R142, SRZ ;  /* 0x00000000008e7805 */ /* 0x000fe4000001ff00 */
[----:B------:R-:W-:-:S02]  /*1b50*/  CS2R R144, SRZ ;  /* 0x0000000000907805 */ /* 0x000fc4000001ff00 */
[----:B------:R-:W-:Y:S02]  /*1b60*/  CS2R R146, SRZ ;  /* 0x0000000000927805 */ /* 0x000fe4000001ff00 */
[----:B------:R-:W-:Y:S02]  /*1b70*/  CS2R R148, SRZ ;  /* 0x0000000000947805 */ /* 0x000fe4000001ff00 */
[----:B------:R-:W-:Y:S02]  /*1b80*/  CS2R R150, SRZ ;  /* 0x0000000000967805 */ /* 0x000fe4000001ff00 */
[----:B------:R-:W-:Y:S02]  /*1b90*/  CS2R R24, SRZ ;  /* 0x0000000000187805 */ /* 0x000fe4000001ff00 */
[----:B------:R-:W-:Y:S02]  /*1ba0*/  CS2R R26, SRZ ;  /* 0x00000000001a7805 */ /* 0x000fe4000001ff00 */
[----:B----4-:R-:W-:-:S02]  /*1bb0*/  CS2R R28, SRZ ;  /* 0x00000000001c7805 */ /* 0x010fc4000001ff00 */
[----:B------:R-:W-:Y:S02]  /*1bc0*/  CS2R R30, SRZ ;  /* 0x00000000001e7805 */ /* 0x000fe4000001ff00 */
[----:B------:R-:W-:Y:S02]  /*1bd0*/  CS2R R32, SRZ ;  /* 0x0000000000207805 */ /* 0x000fe4000001ff00 */
        /* <DEDUP_REMOVED lines=26> */
[----:B------:R-:W-:Y:S01]  /*1d80*/  CS2R R86, SRZ ;  /* 0x0000000000567805 */ /* 0x000fe2000001ff00 */
[----:B-1----:R-:W-:Y:S06]  /*1d90*/  @!P1 BRA `(.L_x_18) ;  /* 0x0000001000889947 */ /* 0x002fec0003800000 */
[----:B------:R-:W-:-:S06]  /*1da0*/  UISETP.NE.AND UP0, UPT, UR23, 0x3, UPT ;  /* 0x000000031700788c */ /* 0x000fcc000bf05270 */
[----:B------:R-:W-:-:S13]  /*1db0*/  PLOP3.LUT P2, PT, PT, PT, UP0, 0x80, 0x0 ;  /* 0x000000000000781c */ /* 0x000fda0003f4f008 */
[----:B------:R-:W-:Y:S05]  /*1dc0*/  @!P2 BRA `(.L_x_19) ;  /* 0x000000000004a947 */ /* 0x000fea0003800000 */
[----:B------:R-:W-:Y:S01]  /*1dd0*/  BPT.TRAP 0x1 ;  /* 0x000000040000795c */ /* 0x000fe20000300000 */
.L_x_19:
[----:B------:R-:W-:Y:S01]  /*1de0*/  ULEA UR6, UR5, UR10, 0x3 ;  /* 0x0000000a05067291 */ /* 0x000fe2000f8e183f */
[----:B------:R-:W-:-:S05]  /*1df0*/  IMAD.U32 R0, RZ, RZ, UR4 ;  /* 0x00000004ff007e24 */ /* 0x000fca000f8e00ff */
[----:B------:R-:W-:-:S04]  /*1e00*/  SHF.L.U32 R0, R0, 0x1f, RZ ;  /* 0x0000001f00007819 */ /* 0x000fc800000006ff */
[----:B------:R0:W1:Y:S01]  /*1e10*/  SYNCS.PHASECHK.TRANS64.TRYWAIT P1, [UR6], R0 ;  /* 0x00000000ff0075a7 */ /* 0x0000620008020146 */
[----:B------:R-:W-:Y:S05]  /*1e20*/  @!P2 BRA `(.L_x_20) ;  /* 0x000000000004a947 */ /* 0x000fea0003800000 */
[----:B------:R-:W-:Y:S01]  /*1e30*/  BPT.TRAP 0x1 ;  /* 0x000000040000795c */ /* 0x000fe20000300000 */
.L_x_20:
[----:B-1----:R-:W-:Y:S05]  /*1e40*/  @P1 BRA `(.L_x_21) ;  /* 0x0000000000081947 */ /* 0x002fea0003800000 */
[----:B------:R-:W1:Y:S02]  /*1e50*/  SYNCS.PHASECHK.TRANS64.TRYWAIT P1, [UR6], R0 ;  /* 0x00000000ff0075a7 */ /* 0x000e640008020146 */
[----:B-1----:R-:W-:Y:S05]  /*1e60*/  @!P1 BRA `(.L_x_22) ;  /* 0x000000e800549947 */ /* 0x002fea0003800000 */
.L_x_21:
[----:B------:R-:W-:Y:S01]  /*1e70*/  UIADD3 UR6, UR10, 0x24180, URZ ;  /* 0x000241800a067890 */ /* 0x000fe2000fffe03f */
[----:B------:R-:W-:Y:S01]  /*1e80*/  WARPGROUP.ARRIVE ;  /* 0x00000000000079c5 */ /* 0x000fe20000000000 */
[----:B------:R-:W-:Y:S01]  /*1e90*/  ULOP3.LUT UR7, UR11, 0x10000, URZ, 0xfc, !UPT ;  /* 0x000100000b077892 */ /* 0x000fe2000f8efc3f */
[----:B------:R2:W-:Y:S01]  /*1ea0*/  STL [R1+0x74], RZ ;  /* 0x000074ff01007387 */ /* 0x0005e20000100800 */
[----:B------:R-:W-:Y:S01]  /*1eb0*/  USHF.R.U32.HI UR6, URZ, 0x4, UR6 ;  /* 0x000000043f067899 */ /* 0x000fe20008011606 */
[----:B01----:R-:W-:Y:S01]  /*1ec0*/  IMAD.MOV.U32 R0, RZ, RZ, RZ ;  /* 0x000000ffff007224 */ /* 0x003fe200078e00ff */
[----:B------:R-:W-:Y:S01]  /*1ed0*/  ULEA UR7, UR5, UR7, 0xa ;  /* 0x0000000705077291 */ /* 0x000fe2000f8e503f */
[----:B------:R2:W-:Y:S01]  /*1ee0*/  STL [R1+0x70], RZ ;  /* 0x000070ff01007387 */ /* 0x0005e20000100800 */
[----:B------:R-:W-:Y:S01]  /*1ef0*/  ULOP3.LUT UR6, UR6, 0x3fff, URZ, 0xc0, !UPT ;  /* 0x00003fff06067892 */ /* 0x000fe2000f8ec03f */
[----:B------:R-:W-:Y:S01]  /*1f00*/  CS2R R2, SRZ ;  /* 0x0000000000027805 */ /* 0x000fe2000001ff00 */
[----:B------:R-:W-:Y:S01]  /*1f10*/  UMOV UR17, 0x80000020 ;  /* 0x8000002000117882 */ /* 0x000fe20000000000 */
[----:B------:R-:W-:Y:S01]  /*1f20*/  UMOV UR19, 0x80000020 ;  /* 0x8000002000137882 */ /* 0x000fe20000000000 */
[----:B------:R-:W-:Y:S01]  /*1f30*/  ULOP3.LUT UR6, UR6, 0x10000, URZ, 0xfc, !UPT ;  /* 0x0001000006067892 */ /* 0x000fe2000f8efc3f */
[----:B------:R2:W-:Y:S01]  /*1f40*/  STL [R1+0x6c], RZ ;  /* 0x00006cff01007387 */ /* 0x0005e20000100800 */
[----:B------:R-:W-:Y:S01]  /*1f50*/  UMOV UR16, UR7 ;  /* 0x0000000700107c82 */ /* 0x000fe20008000000 */
[----:B------:R-:W-:Y:S01]  /*1f60*/  CS2R R4, SRZ ;  /* 0x0000000000047805 */ /* 0x000fe2000001ff00 */
[----:B------:R-:W-:Y:S01]  /*1f70*/  ULEA UR8, UR5, UR6, 0x9 ;  /* 0x0000000605087291 */ /* 0x000fe2000f8e483f */
[----:B------:R2:W-:Y:S01]  /*1f80*/  STL [R1+0x68], RZ ;  /* 0x000068ff01007387 */ /* 0x0005e20000100800 */
[----:B------:R-:W-:Y:S01]  /*1f90*/  CS2R R6, SRZ ;  /* 0x0000000000067805 */ /* 0x000fe2000001ff00 */
[----:B------:R-:W-:Y:S01]  /*1fa0*/  UMOV UR6, 0x2 ;  /* 0x0000000200067882 */ /* 0x000fe20000000000 */
[----:B------:R-:W-:Y:S01]  /*1fb0*/  CS2R R8, SRZ ;  /* 0x0000000000087805 */ /* 0x000fe2000001ff00 */
[----:B------:R2:W-:Y:S01]  /*1fc0*/  STL [R1+0x64], RZ ;  /* 0x000064ff01007387 */ /* 0x0005e20000100800 */
[----:B------:R-:W-:Y:S01]  /*1fd0*/  CS2R R10, SRZ ;  /* 0x00000000000a7805 */ /* 0x000fe2000001ff00 */
[----:B------:R-:W-:Y:S01]  /*1fe0*/  UMOV UR18, UR8 ;  /* 0x0000000800127c82 */ /* 0x000fe20008000000 */
[----:B------:R-:W-:Y:S01]  /*1ff0*/  CS2R R12, SRZ ;  /* 0x00000000000c7805 */ /* 0x000fe2000001ff00 */
[----:B------:R-:W-:Y:S01]  /*2000*/  QGMMA.64x128x32.F32.E5M2.E5M2 R88, gdesc[UR16], RZ, !UPT ;  /* 0x01e00000105879f3 */ /* 0x000fe2000c7038ff */
[----:B------:R-:W-:Y:S01]  /*2010*/  UIADD3 UR16, UR7, 0x200, URZ ;  /* 0x0000020007107890 */ /* 0x000fe2000fffe03f */
[----:B------:R2:W-:Y:S01]  /*2020*/  STL [R1+0x60], RZ ;  /* 0x000060ff01007387 */ /* 0x0005e20000100800 */
[----:B------:R-:W-:Y:S01]  /*2030*/  UMOV UR17, 0x80000020 ;  /* 0x8000002000117882 */ /* 0x000fe20000000000 */
[----:B------:R-:W-:-:S02]  /*2040*/  CS2R R14, SRZ ;  /* 0x00000000000e7805 */ /* 0x000fc4000001ff00 */
[----:B------:R-:W-:Y:S01]  /*2050*/  CS2R R16, SRZ ;  /* 0x0000000000107805 */ /* 0x000fe2000001ff00 */
[----:B------:R2:W-:Y:S01]  /*2060*/  STL [R1+0x5c], RZ ;  /* 0x00005cff01007387 */ /* 0x0005e20000100800 */
[----:B------:R-:W-:Y:S02]  /*2070*/  CS2R R18, SRZ ;  /* 0x0000000000127805 */ /* 0x000fe4000001ff00 */
[----:B------:R-:W-:Y:S02]  /*2080*/  CS2R R20, SRZ ;  /* 0x0000000000147805 */ /* 0x000fe4000001ff00 */
[----:B------:R-:W-:Y:S01]  /*2090*/  CS2R R22, SRZ ;  /* 0x0000000000167805 */ /* 0x000fe2000001ff00 */
[----:B------:R2:W-:Y:S01]  /*20a0*/  STL [R1+0x58], RZ ;  /* 0x000058ff01007387 */ /* 0x0005e20000100800 */
[----:B------:R-:W-:Y:S01]  /*20b0*/  CS2R R152, SRZ ;  /* 0x0000000000987805 */ /* 0x000fe2000001ff00 */
[----:B------:R-:W-:Y:S01]  /*20c0*/  QGMMA.64x128x32.F32.E5M2.E5M2 R24, gdesc[UR16], RZ, !UPT ;  /* 0x01e00000101879f3 */ /* 0x000fe2000c7038ff */
[----:B------:R-:W-:Y:S01]  /*20d0*/  UIADD3 UR16, UR7, 0x2, URZ ;  /* 0x0000000207107890 */ /* 0x000fe2000fffe03f */
[----:B------:R2:W-:Y:S01]  /*20e0*/  STL [R1+0x54], RZ ;  /* 0x000054ff01007387 */ /* 0x0005e20000100800 */
[----:B------:R-:W-:Y:S01]  /*20f0*/  UIADD3 UR18, UR8, 0x2, URZ ;  /* 0x0000000208127890 */ /* 0x000fe2000fffe03f */
[----:B------:R-:W-:Y:S01]  /*2100*/  CS2R R154, SRZ ;  /* 0x00000000009a7805 */ /* 0x000fe2000001ff00 */
[----:B------:R-:W-:Y:S01]  /*2110*/  UMOV UR17, 0x80000020 ;  /* 0x8000002000117882 */ /* 0x000fe20000000000 */
        /* <DEDUP_REMOVED lines=9> */
[----:B------:R-:W-:Y:S02]  /*21b0*/  CS2R R166, SRZ ;  /* 0x0000000000a67805 */ /* 0x000fe4000001ff00 */
        /* <DEDUP_REMOVED lines=39> */
[----:B------:R-:W-:-:S03]  /*2430*/  IMAD.MOV.U32 R226, RZ, RZ, RZ ;  /* 0x000000ffffe27224 */ /* 0x000fc600078e00ff */
[----:B------:R2:W-:Y:S04]  /*2440*/  STL [R1+0x1c], RZ ;  /* 0x00001cff01007387 */ /* 0x0005e80000100800 */
[----:B------:R2:W-:Y:S04]  /*2450*/  STL [R1+0x18], RZ ;  /* 0x000018ff01007387 */ /* 0x0005e80000100800 */
[----:B------:R2:W-:Y:S04]  /*2460*/  STL [R1+0x14], RZ ;  /* 0x000014ff01007387 */ /* 0x0005e80000100800 */
[----:B------:R2:W-:Y:S04]  /*2470*/  STL [R1+0x10], RZ ;  /* 0x000010ff01007387 */ /* 0x0005e80000100800 */
[----:B------:R2:W-:Y:S04]  /*2480*/  STL [R1+0xc], RZ ;  /* 0x00000cff01007387 */ /* 0x0005e80000100800 */
[----:B------:R2:W-:Y:S04]  /*2490*/  STL [R1+0x8], RZ ;  /* 0x000008ff01007387 */ /* 0x0005e80000100800 */
[----:B------:R2:W-:Y:S04]  /*24a0*/  STL [R1+0x4], RZ ;  /* 0x000004ff01007387 */ /* 0x0005e80000100800 */
[----:B------:R2:W-:Y:S01]  /*24b0*/  STL [R1], RZ ;  /* 0x000000ff01007387 */ /* 0x0005e20000100800 */
[----:B------:R-:W-:Y:S01]  /*24c0*/  QGMMA.64x128x32.F32.E5M2.E5M2 R88, gdesc[UR16], R88 ;  /* 0x01e00000105879f3 */ /* 0x000fe20008703858 */
[----:B------:R-:W-:Y:S01]  /*24d0*/  UIADD3 UR16, UR7, 0x202, URZ ;  /* 0x0000020207107890 */ /* 0x000fe2000fffe03f */
[----:B------:R-:W-:-:S02]  /*24e0*/  UMOV UR17, 0x80000020 ;  /* 0x8000002000117882 */ /* 0x000fc40000000000 */
[----:B------:R-:W-:Y:S02]  /*24f0*/  ULDC UR7, c[0x0][0x50c] ;  /* 0x0001430000077ab9 */ /* 0x000fe40000000800 */
[----:B------:R-:W-:-:S04]  /*2500*/  UISETP.NE.AND UP0, UPT, UR7, 0x2, UPT ;  /* 0x000000020700788c */ /* 0x000fc8000bf05270 */
[----:B------:R-:W-:Y:S02]  /*2510*/  USEL UR7, URZ, 0x1, UP0 ;  /* 0x000000013f077887 */ /* 0x000fe40008000000 */
[----:B------:R-:W-:Y:S04]  /*2520*/  QGMMA.64x128x32.F32.E5M2.E5M2 R24, gdesc[UR16], R24, gsb0 ;  /* 0x01e00000101879f3 */ /* 0x000fe80008003818 */
[----:B------:R-:W-:-:S13]  /*2530*/  ISETP.NE.AND P1, PT, RZ, UR7, PT ;  /* 0x00000007ff007c0c */ /* 0x000fda000bf25270 */
[----:B--2---:R-:W-:Y:S05]  /*2540*/  @!P1 BRA `(.L_x_23) ;  /* 0x0000000800809947 */ /* 0x004fea0003800000 */
[----:B------:R-:W-:Y:S02]  /*2550*/  WARPGROUP.DEPBAR.LE gsb0, 0x0 ;  /* 0x00008000000079c5 */ /* 0x000fe40000010000 */
[----:B------:R-:W-:-:S01]  /*2560*/  FADD R227, RZ, R58 ;  /* 0x0000003affe37221 */ /* 0x000fc20000000000 */
[----:B------:R-:W-:Y:S01]  /*2570*/  FADD R226, RZ, R88 ;  /* 0x00000058ffe27221 */ /* 0x000fe20000000000 */
[----:B------:R-:W-:-:S01]  /*2580*/  FADD R225, RZ, R89 ;  /* 0x00000059ffe17221 */ /* 0x000fc20000000000 */
[----:B------:R-:W-:Y:S01]  /*2590*/  FADD R224, RZ, R90 ;  /* 0x0000005affe07221 */ /* 0x000fe20000000000 */
[----:B------:R-:W-:-:S01]  /*25a0*/  FADD R223, RZ, R91 ;  /* 0x0000005bffdf7221 */ /* 0x000fc20000000000 */
[----:B------:R0:W-:Y:S01]  /*25b0*/  STL [R1], R227 ;  /* 0x000000e301007387 */ /* 0x0001e20000100800 */
[----:B------:R-:W-:-:S01]  /*25c0*/  FADD R222, RZ, R92 ;  /* 0x0000005cffde7221 */ /* 0x000fc20000000000 */
[----:B------:R-:W-:Y:S01]  /*25d0*/  FADD R221, RZ, R93 ;  /* 0x0000005dffdd7221 */ /* 0x000fe20000000000 */
[----:B------:R-:W-:-:S01]  /*25e0*/  FADD R220, RZ, R94 ;  /* 0x0000005effdc7221 */ /* 0x000fc20000000000 */
[----:B------:R-:W-:Y:S01]  /*25f0*/  FADD R219, RZ, R95 ;  /* 0x0000005fffdb7221 */ /* 0x000fe20000000000 */
[----:B------:R-:W-:-:S01]  /*2600*/  FADD R218, RZ, R96 ;  /* 0x00000060ffda7221 */ /* 0x000fc20000000000 */
[----:B------:R-:W-:Y:S01]  /*2610*/  FADD R217, RZ, R97 ;  /* 0x00000061ffd97221 */ /* 0x000fe20000000000 */
[----:B------:R-:W-:-:S01]  /*2620*/  FADD R216, RZ, R98 ;  /* 0x00000062ffd87221 */ /* 0x000fc20000000000 */
[----:B------:R-:W-:Y:S01]  /*2630*/  FADD R215, RZ, R99 ;  /* 0x00000063ffd77221 */ /* 0x000fe20000000000 */
[----:B------:R-:W-:-:S01]  /*2640*/  FADD R214, RZ, R100 ;  /* 0x00000064ffd67221 */ /* 0x000fc20000000000 */
[----:B0-----:R-:W-:Y:S01]  /*2650*/  FADD R227, RZ, R59 ;  /* 0x0000003bffe37221 */ /* 0x001fe20000000000 */
[----:B------:R-:W-:-:S01]  /*2660*/  FADD R213, RZ, R101 ;  /* 0x00000065ffd57221 */ /* 0x000fc20000000000 */
[----:B------:R-:W-:Y:S01]  /*2670*/  FADD R212, RZ, R102 ;  /* 0x00000066ffd47221 */ /* 0x000fe20000000000 */
[----:B------:R-:W-:-:S01]  /*2680*/  FADD R211, RZ, R103 ;  /* 0x00000067ffd37221 */ /* 0x000fc20000000000 */
[----:B------:R-:W-:Y:S01]  /*2690*/  FADD R210, RZ, R104 ;  /* 0x00000068ffd27221 */ /* 0x000fe20000000000 */
[----:B------:R0:W-:Y:S01]  /*26a0*/  STL [R1+0x4], R227 ;  /* 0x000004e301007387 */ /* 0x0001e20000100800 */
        /* <DEDUP_REMOVED lines=93> */
[----:B------:R-:W-:Y:S01]  /*2c80*/  UMOV UR6, URZ ;  /* 0x0000003f00067c82 */ /* 0x000fe20008000000 */
[----:B0-----:R-:W-:-:S05]  /*2c90*/  FADD R227, RZ, R66 ;  /* 0x00000042ffe37221 */ /* 0x001fca0000000000 */
[----:B------:R0:W-:Y:S02]  /*2ca0*/  STL [R1+0x20], R227 ;  /* 0x000020e301007387 */ /* 0x0001e40000100800 */
        /* <DEDUP_REMOVED lines=42> */
.L_x_23:
[----:B------:R-:W-:-:S04]  /*2f50*/  UIADD3 UR12, UR5, 0x1, URZ ;  /* 0x00000001050c7890 */ /* 0x000fc8000fffe03f */
[----:B------:R-:W-:-:S04]  /*2f60*/  UISETP.NE.AND UP0, UPT, UR12, 0x9, UPT ;  /* 0x000000090c00788c */ /* 0x000fc8000bf05270 */
[----:B------:R-:W-:Y:S02]  /*2f70*/  USEL UR8, URZ, 0x1, UP0 ;  /* 0x000000013f087887 */ /* 0x000fe40008000000 */
[----:B------:R-:W-:Y:S02]  /*2f80*/  USEL UR12, UR12, URZ, UP0 ;  /* 0x0000003f0c0c7287 */ /* 0x000fe40008000000 */
[----:B------:R-:W-:-:S06]  /*2f90*/  ULOP3.LUT UR8, UR4, UR8, URZ, 0x3c, !UPT ;  /* 0x0000000804087292 */ /* 0x000fcc000f8e3c3f */
[----:B0-----:R-:W-:Y:S01]  /*2fa0*/  IMAD.U32 R227, RZ, RZ, UR8 ;  /* 0x00000008ffe37e24 */ /* 0x001fe2000f8e00ff */
[----:B------:R-:W-:-:S06]  /*2fb0*/  UMOV UR8, 0x1 ;  /* 0x0000000100087882 */ /* 0x000fcc0000000000 */
.L_x_18:
[----:B------:R-:W-:-:S04]  /*2fc0*/  UISETP.LT.AND UP0, UPT, UR9, 0x1, UPT ;  /* 0x000000010900788c */ /* 0x000fc8000bf01270 */
[----:B------:R-:W-:-:S04]  /*2fd0*/  USEL UR16, UR9, 0x1, UP0 ;  /* 0x0000000109107887 */ /* 0x000fc80008000000 */
[----:B------:R-:W-:-:S04]  /*2fe0*/  UIADD3 UR16, UR9, -UR16, URZ ;  /* 0x8000001009107290 */ /* 0x000fc8000fffe03f */
[----:B------:R-:W-:-:S06]  /*2ff0*/  UISETP.GE.AND UP0, UPT, UR16, 0x1, UPT ;  /* 0x000000011000788c */ /* 0x000fcc000bf06270 */
[----:B------:R-:W-:-:S13]  /*3000*/  PLOP3.LUT P1, PT, PT, PT, UP0, 0x80, 0x0 ;  /* 0x000000000000781c */ /* 0x000fda0003f2f008 */
[----:B------:R-:W-:Y:S05]  /*3010*/  @!P1 BRA `(.L_x_24) ;  /* 0x0000001000b49947 */ /* 0x000fea0003800000 */
[----:B------:R-:W-:Y:S01]  /*3020*/  IMAD.U32 R228, RZ, RZ, UR16 ;  /* 0x00000010ffe47e24 */ /* 0x000fe2000f8e00ff */
[----:B------:R-:W-:Y:S01]  /*3030*/  UMOV UR24, UR5 ;  /* 0x0000000500187c82 */ /* 0x000fe20008000000 */
[----:B------:R-:W-:-:S05]  /*3040*/  ULDC UR25, c[0x0][0x50c] ;  /* 0x0001430000197ab9 */ /* 0x000fca0000000800 */
.L_x_32:
[----:B------:R-:W-:-:S06]  /*3050*/  UISETP.NE.AND UP0, UPT, UR23, 0x3, UPT ;  /* 0x000000031700788c */ /* 0x000fcc000bf05270 */
[----:B------:R-:W-:-:S13]  /*3060*/  PLOP3.LUT P2, PT, PT, PT, UP0, 0x80, 0x0 ;  /* 0x000000000000781c */ /* 0x000fda0003f4f008 */
[----:B01---5:R-:W-:Y:S05]  /*3070*/  @!P2 BRA `(.L_x_25) ;  /* 0x000000000004a947 */ /* 0x023fea0003800000 */
[----:B------:R-:W-:Y:S01]  /*3080*/  BPT.TRAP 0x1 ;  /* 0x000000040000795c */ /* 0x000fe20000300000 */
.L_x_25:
[----:B------:R-:W0:Y:S01]  /*3090*/  S2UR UR16, SR_CgaCtaId ;  /* 0x00000000001079c3 */ /* 0x000e220000008800 */
[----:B------:R-:W-:Y:S01]  /*30a0*/  UMOV UR10, 0x400 ;  /* 0x00000400000a7882 */ /* 0x000fe20000000000 */
[----:B------:R-:W-:Y:S01]  /*30b0*/  SHF.L.U32 R229, R227, 0x1f, RZ ;  /* 0x0000001fe3e57819 */ /* 0x000fe200000006ff */
[----:B0-----:R-:W-:-:S04]  /*30c0*/  ULEA UR10, UR16, UR10, 0x18 ;  /* 0x0000000a100a7291 */ /* 0x001fc8000f8ec03f */
[----:B------:R-:W-:-:S09]  /*30d0*/  ULEA UR16, UR12, UR10, 0x3 ;  /* 0x0000000a0c107291 */ /* 0x000fd2000f8e183f */
[----:B------:R0:W1:Y:S01]  /*30e0*/  SYNCS.PHASECHK.TRANS64.TRYWAIT P1, [UR16], R229 ;  /* 0x000000e5ff0075a7 */ /* 0x0000620008020150 */
[----:B------:R-:W-:Y:S05]  /*30f0*/  @!P2 BRA `(.L_x_26) ;  /* 0x000000000004a947 */ /* 0x000fea0003800000 */
[----:B------:R-:W-:Y:S01]  /*3100*/  BPT.TRAP 0x1 ;  /* 0x000000040000795c */ /* 0x000fe20000300000 */
.L_x_26:
[----:B-1----:R-:W-:Y:S05]  /*3110*/  @P1 BRA `(.L_x_27) ;  /* 0x0000000000081947 */ /* 0x002fea0003800000 */
[----:B------:R-:W1:Y:S02]  /*3120*/  SYNCS.PHASECHK.TRANS64.TRYWAIT P1, [UR16], R229 ;  /* 0x000000e5ff0075a7 */ /* 0x000e640008020150 */
[----:B-1----:R-:W-:Y:S05]  /*3130*/  @!P1 BRA `(.L_x_28) ;  /* 0x000000d400b89947 */ /* 0x002fea0003800000 */
.L_x_27:
[----:B------:R-:W-:Y:S01]  /*3140*/  UIADD3 UR16, UR10, 0x24180, URZ ;  /* 0x000241800a107890 */ /* 0x000fe2000fffe03f */
[----:B------:R-:W-:Y:S01]  /*3150*/  WARPGROUP.ARRIVE ;  /* 0x00000000000079c5 */ /* 0x000fe20000000000 */
[----:B------:R-:W-:Y:S02]  /*3160*/  UISETP.NE.AND UP0, UPT, UR7, URZ, UPT ;  /* 0x0000003f0700728c */ /* 0x000fe4000bf05270 */
[----:B------:R-:W-:Y:S02]  /*3170*/  USHF.R.U32.HI UR16, URZ, 0x4, UR16 ;  /* 0x000000043f107899 */ /* 0x000fe40008011610 */
[----:B------:R-:W-:Y:S02]  /*3180*/  USEL UR8, UR8, URZ, !UP0 ;  /* 0x0000003f08087287 */ /* 0x000fe4000c000000 */
[----:B------:R-:W-:Y:S02]  /*3190*/  ULOP3.LUT UR16, UR16, 0x3fff, URZ, 0xc0, !UPT ;  /* 0x00003fff10107892 */ /* 0x000fe4000f8ec03f */
[----:B------:R-:W-:-:S02]  /*31a0*/  UISETP.NE.U32.AND UP0, UPT, UR8, URZ, UPT ;  /* 0x0000003f0800728c */ /* 0x000fc4000bf05070 */
[----:B------:R-:W-:Y:S02]  /*31b0*/  ULOP3.LUT UR7, UR11, 0x10000, URZ, 0xfc, !UPT ;  /* 0x000100000b077892 */ /* 0x000fe4000f8efc3f */
[----:B------:R-:W-:Y:S02]  /*31c0*/  ULOP3.LUT UR8, UR16, 0x10000, URZ, 0xfc, !UPT ;  /* 0x0001000010087892 */ /* 0x000fe4000f8efc3f */
[----:B------:R-:W-:Y:S02]  /*31d0*/  ULEA UR7, UR12, UR7, 0xa ;  /* 0x000000070c077291 */ /* 0x000fe4000f8e503f */
[----:B------:R-:W-:Y:S01]  /*31e0*/  ULEA UR8, UR12, UR8, 0x9 ;  /* 0x000000080c087291 */ /* 0x000fe2000f8e483f */
[----:B------:R-:W-:Y:S01]  /*31f0*/  UMOV UR17, 0x80000020 ;  /* 0x8000002000117882 */ /* 0x000fe20000000000 */
[----:B------:R-:W-:Y:S01]  /*3200*/  UMOV UR19, 0x80000020 ;  /* 0x8000002000137882 */ /* 0x000fe20000000000 */
[----:B------:R-:W-:Y:S02]  /*3210*/  UIADD3 UR6, UR6, 0x2, URZ ;  /* 0x0000000206067890 */ /* 0x000fe4000fffe03f */
[----:B------:R-:W-:-:S02]  /*3220*/  UMOV UR16, UR7 ;  /* 0x0000000700107c82 */ /* 0x000fc40008000000 */
[----:B------:R-:W-:Y:S02]  /*3230*/  UMOV UR18, UR8 ;  /* 0x0000000800127c82 */ /* 0x000fe40008000000 */
[----:B------:R-:W-:Y:S01]  /*3240*/  QGMMA.64x128x32.F32.E5M2.E5M2 R88, gdesc[UR16], R88, UP0 ;  /* 0x01e00000105879f3 */ /* 0x000fe2000bf03858 */
[----:B------:R-:W-:Y:S01]  /*3250*/  UIADD3 UR16, UR7, 0x200, URZ ;  /* 0x0000020007107890 */ /* 0x000fe2000fffe03f */
[----:B------:R-:W-:-:S10]  /*3260*/  UMOV UR17, 0x80000020 ;  /* 0x8000002000117882 */ /* 0x000fd40000000000 */
[----:B------:R-:W-:Y:S01]  /*3270*/  QGMMA.64x128x32.F32.E5M2.E5M2 R24, gdesc[UR16], R24, UP0 ;  /* 0x01e00000101879f3 */ /* 0x000fe2000bf03818 */
[----:B------:R-:W-:Y:S02]  /*3280*/  UIADD3 UR16, UR7, 0x2, URZ ;  /* 0x0000000207107890 */ /* 0x000fe4000fffe03f */
[----:B------:R-:W-:Y:S01]  /*3290*/  UIADD3 UR18, UR8, 0x2, URZ ;  /* 0x0000000208127890 */ /* 0x000fe2000fffe03f */
[----:B------:R-:W-:Y:S01]  /*32a0*/  UMOV UR17, 0x80000020 ;  /* 0x8000002000117882 */ /* 0x000fe20000000000 */
[----:B------:R-:W-:Y:S01]  /*32b0*/  UMOV UR19, 0x80000020 ;  /* 0x8000002000137882 */ /* 0x000fe20000000000 */
[----:B------:R-:W-:-:S06]  /*32c0*/  UISETP.NE.AND UP0, UPT, UR6, UR25, UPT ;  /* 0x000000190600728c */ /* 0x000fcc000bf05270 */
[----:B------:R-:W-:Y:S01]  /*32d0*/  QGMMA.64x128x32.F32.E5M2.E5M2 R88, gdesc[UR16], R88 ;  /* 0x01e00000105879f3 */ /* 0x000fe20008703858 */
[----:B------:R-:W-:Y:S01]  /*32e0*/  UIADD3 UR16, UR7, 0x202, URZ ;  /* 0x0000020207107890 */ /* 0x000fe2000fffe03f */
[----:B------:R-:W-:Y:S01]  /*32f0*/  UMOV UR17, 0x80000020 ;  /* 0x8000002000117882 */ /* 0x000fe20000000000 */
[----:B------:R-:W-:-:S06]  /*3300*/  USEL UR7, URZ, 0x1, UP0 ;  /* 0x000000013f077887 */ /* 0x000fcc0008000000 */
[----:B------:R-:W-:-:S03]  /*3310*/  ISETP.NE.AND P1, PT, RZ, UR7, PT ;  /* 0x00000007ff007c0c */ /* 0x000fc6000bf25270 */
[----:B------:R-:W-:Y:S03]  /*3320*/  QGMMA.64x128x32.F32.E5M2.E5M2 R24, gdesc[UR16], R24, gsb0 ;  /* 0x01e00000101879f3 */ /* 0x000fe60008003818 */
[----:B------:R-:W-:-:S07]  /*3330*/  WARPGROUP.DEPBAR.LE gsb0, 0x1 ;  /* 0x00008000000079c5 */ /* 0x000fce0000010100 */
[----:B------:R-:W-:Y:S05]  /*3340*/  @!P1 BRA `(.L_x_29) ;  /* 0x0000000c00809947 */ /* 0x000fea0003800000 */
[----:B------:R-:W-:Y:S02]  /*3350*/  WARPGROUP.DEPBAR.LE gsb0, 0x0 ;  /* 0x00008000000079c5 */ /* 0x000fe40000010000 */
[----:B------:R-:W-:-:S01]  /*3360*/  FADD R226, R88, R226 ;  /* 0x000000e258e27221 */ /* 0x000fc20000000000 */
[----:B------:R-:W-:Y:S01]  /*3370*/  FADD R225, R89, R225 ;  /* 0x000000e159e17221 */ /* 0x000fe20000000000 */
[----:B------:R1:W-:Y:S01]  /*3380*/  STL [R1+0x8c], R227 ;  /* 0x00008ce301007387 */ /* 0x0003e20000100800 */
[----:B------:R-:W-:-:S01]  /*3390*/  FADD R224, R90, R224 ;  /* 0x000000e05ae07221 */ /* 0x000fc20000000000 */
[----:B------:R-:W-:Y:S01]  /*33a0*/  FADD R223, R91, R223 ;  /* 0x000000df5bdf7221 */ /* 0x000fe20000000000 */
[----:B------:R-:W-:-:S01]  /*33b0*/  FADD R222, R92, R222 ;  /* 0x000000de5cde7221 */ /* 0x000fc20000000000 */
[----:B------:R-:W-:Y:S01]  /*33c0*/  FADD R221, R93, R221 ;  /* 0x000000dd5ddd7221 */ /* 0x000fe20000000000 */
[----:B-1----:R-:W2:Y:S04]  /*33d0*/  LDL.LU R227, [R1+0x30] ;  /* 0x0000300001e37983 */ /* 0x002ea80000300800 */
[----:B------:R1:W-:Y:S01]  /*33e0*/  STL [R1+0x90], R226 ;  /* 0x000090e201007387 */ /* 0x0003e20000100800 */
[----:B------:R-:W-:-:S01]  /*33f0*/  FADD R220, R94, R220 ;  /* 0x000000dc5edc7221 */ /* 0x000fc20000000000 */
[----:B------:R-:W-:-:S02]  /*3400*/  FADD R219, R95, R219 ;  /* 0x000000db5fdb7221 */ /* 0x000fc40000000000 */
[----:B-1----:R-:W3:Y:S04]  /*3410*/  LDL.LU R226, [R1+0x2c] ;  /* 0x00002c0001e27983 */ /* 0x002ee80000300800 */
[----:B------:R1:W-:Y:S01]  /*3420*/  STL [R1+0x94], R225 ;  /* 0x000094e101007387 */ /* 0x0003e20000100800 */
[----:B------:R-:W-:-:S03]  /*3430*/  FADD R218, R96, R218 ;  /* 0x000000da60da7221 */ /* 0x000fc60000000000 */
[----:B-1----:R-:W4:Y:S04]  /*3440*/  LDL.LU R225, [R1+0x28] ;  /* 0x0000280001e17983 */ /* 0x002f280000300800 */
        /* <DEDUP_REMOVED lines=9> */
[----:B------:R1:W-:Y:S04]  /*34e0*/  STL [R1+0xa4], R221 ;  /* 0x0000a4dd01007387 */ /* 0x0003e80000100800 */
        /* <DEDUP_REMOVED lines=12> */
[----:B-1----:R-:W4:Y:S01]  /*35b0*/  LDL.LU R215, [R1] ;  /* 0x0000000001d77983 */ /* 0x002f220000300800 */
[----:B------:R-:W-:-:S01]  /*35c0*/  FADD R214, R100, R214 ;  /* 0x000000d664d67221 */ /* 0x000fc20000000000 */
[----:B------:R-:W-:Y:S01]  /*35d0*/  FADD R213, R101, R213 ;  /* 0x000000d565d57221 */ /* 0x000fe20000000000 */
[----:B------:R-:W-:-:S01]  /*35e0*/  FADD R212, R102, R212 ;  /* 0x000000d466d47221 */ /* 0x000fc20000000000 */
[----:B------:R-:W-:Y:S01]  /*35f0*/  FADD R211, R103, R211 ;  /* 0x000000d367d37221 */ /* 0x000fe20000000000 */
[----:B------:R-:W-:-:S01]  /*3600*/  FADD R210, R104, R210 ;  /* 0x000000d268d27221 */ /* 0x000fc20000000000 */
[----:B------:R-:W-:Y:S01]  /*3610*/  STL [R1+0xc0], R214 ;  /* 0x0000c0d601007387 */ /* 0x000fe20000100800 */
        /* <DEDUP_REMOVED lines=11> */
[----:B------:R1:W-:Y:S01]  /*36d0*/  STL [R1+0xcc], R211 ;  /* 0x0000ccd301007387 */ /* 0x0003e20000100800 */
[----:B------:R-:W-:-:S01]  /*36e0*/  FADD R200, R114, R200 ;  /* 0x000000c872c87221 */ /* 0x000fc20000000000 */
[----:B------:R-:W-:Y:S01]  /*36f0*/  FADD R199, R115, R199 ;  /* 0x000000c773c77221 */ /* 0x000fe20000000000 */
        /* <DEDUP_REMOVED lines=69> */
[----:B-----5:R-:W-:Y:S01]  /*3b50*/  FADD R0, R57, R0 ;  /* 0x0000000039007221 */ /* 0x020fe20000000000 */
[----:B--2---:R-:W-:-:S01]  /*3b60*/  FADD R227, R70, R227 ;  /* 0x000000e346e37221 */ /* 0x004fc20000000000 */
[----:B---3--:R-:W-:Y:S01]  /*3b70*/  FADD R226, R69, R226 ;  /* 0x000000e245e27221 */ /* 0x008fe20000000000 */
[----:B----4-:R-:W-:-:S01]  /*3b80*/  FADD R225, R68, R225 ;  /* 0x000000e144e17221 */ /* 0x010fc20000000000 */
        /* <DEDUP_REMOVED lines=9> */
[----:B------:R-:W-:-:S05]  /*3c20*/  FADD R215, R58, R215 ;  /* 0x000000d73ad77221 */ /* 0x000fca0000000000 */
[----:B------:R2:W-:Y:S04]  /*3c30*/  STL [R1], R215 ;  /* 0x000000d701007387 */ /* 0x0005e80000100800 */
[----:B------:R3:W-:Y:S04]  /*3c40*/  STL [R1+0x4], R216 ;  /* 0x000004d801007387 */ /* 0x0007e80000100800 */
        /* <DEDUP_REMOVED lines=8> */
[----:B-1----:R-:W4:Y:S04]  /*3cd0*/  LDL.LU R211, [R1+0x34] ;  /* 0x0000340001d37983 */ /* 0x002f280000300800 */
[----:B------:R1:W-:Y:S04]  /*3ce0*/  STL [R1+0x28], R225 ;  /* 0x000028e101007387 */ /* 0x0003e80000100800 */
[----:B------:R-:W4:Y:S04]  /*3cf0*/  LDL.LU R212, [R1+0x38] ;  /* 0x0000380001d47983 */ /* 0x000f280000300800 */
[----:B------:R1:W-:Y:S04]  /*3d00*/  STL [R1+0x2c], R226 ;  /* 0x00002ce201007387 */ /* 0x0003e80000100800 */
[----:B------:R-:W4:Y:S04]  /*3d10*/  LDL.LU R213, [R1+0x3c] ;  /* 0x00003c0001d57983 */ /* 0x000f280000300800 */
[----:B------:R1:W-:Y:S04]  /*3d20*/  STL [R1+0x30], R227 ;  /* 0x000030e301007387 */ /* 0x0003e80000100800 */
[----:B------:R-:W4:Y:S04]  /*3d30*/  LDL.LU R214, [R1+0x40] ;  /* 0x0000400001d67983 */ /* 0x000f280000300800 */
[----:B--2---:R-:W2:Y:S04]  /*3d40*/  LDL.LU R215, [R1+0x44] ;  /* 0x0000440001d77983 */ /* 0x004ea80000300800 */
[----:B---3--:R-:W3:Y:S04]  /*3d50*/  LDL.LU R216, [R1+0x48] ;  /* 0x0000480001d87983 */ /* 0x008ee80000300800 */
[----:B----4-:R-:W4:Y:S04]  /*3d60*/  LDL.LU R217, [R1+0x4c] ;  /* 0x00004c0001d97983 */ /* 0x010f280000300800 */
[----:B0-----:R-:W4:Y:S04]  /*3d70*/  LDL.LU R218, [R1+0x50] ;  /* 0x0000500001da7983 */ /* 0x001f280000300800 */
[----:B------:R-:W4:Y:S04]  /*3d80*/  LDL.LU R219, [R1+0x54] ;  /* 0x0000540001db7983 */ /* 0x000f280000300800 */
[----:B------:R-:W4:Y:S04]  /*3d90*/  LDL.LU R220, [R1+0x58] ;  /* 0x0000580001dc7983 */ /* 0x000f280000300800 */
[----:B------:R-:W4:Y:S04]  /*3da0*/  LDL.LU R221, [R1+0x5c] ;  /* 0x00005c0001dd7983 */ /* 0x000f280000300800 */
[----:B------:R-:W4:Y:S04]  /*3db0*/  LDL.LU R222, [R1+0x60] ;  /* 0x0000600001de7983 */ /* 0x000f280000300800 */
[----:B------:R-:W4:Y:S04]  /*3dc0*/  LDL.LU R223, [R1+0x64] ;  /* 0x0000640001df7983 */ /* 0x000f280000300800 */
[----:B------:R-:W4:Y:S04]  /*3dd0*/  LDL.LU R224, [R1+0x68] ;  /* 0x0000680001e07983 */ /* 0x000f280000300800 */
[----:B-1----:R-:W4:Y:S04]  /*3de0*/  LDL.LU R225, [R1+0x6c] ;  /* 0x00006c0001e17983 */ /* 0x002f280000300800 */
[----:B------:R-:W4:Y:S04]  /*3df0*/  LDL.LU R226, [R1+0x70] ;  /* 0x0000700001e27983 */ /* 0x000f280000300800 */
[----:B------:R-:W4:Y:S01]  /*3e00*/  LDL.LU R227, [R1+0x74] ;  /* 0x0000740001e37983 */ /* 0x000f220000300800 */
[----:B------:R-:W-:-:S05]  /*3e10*/  FADD R211, R71, R211 ;  /* 0x000000d347d37221 */ /* 0x000fca0000000000 */
[----:B------:R0:W-:Y:S01]  /*3e20*/  STL [R1+0x34], R211 ;  /* 0x000034d301007387 */ /* 0x0001e20000100800 */
[----:B------:R-:W-:-:S03]  /*3e30*/  FADD R212, R72, R212 ;  /* 0x000000d448d47221 */ /* 0x000fc60000000000 */
[----:B0-----:R1:W5:Y:S01]  /*3e40*/  LDL.LU R211, [R1+0xcc] ;  /* 0x0000cc0001d37983 */ /* 0x0013620000300800 */
[----:B------:R-:W-:-:S03]  /*3e50*/  FADD R213, R73, R213 ;  /* 0x000000d549d57221 */ /* 0x000fc60000000000 */
[----:B------:R0:W-:Y:S01]  /*3e60*/  STL [R1+0x38], R212 ;  /* 0x000038d401007387 */ /* 0x0001e20000100800 */
[----:B------:R-:W-:-:S01]  /*3e70*/  FADD R214, R74, R214 ;  /* 0x000000d64ad67221 */ /* 0x000fc20000000000 */
[----:B--2---:R-:W-:Y:S02]  /*3e80*/  FADD R215, R75, R215 ;  /* 0x000000d74bd77221 */ /* 0x004fe40000000000 */
[----:B0-----:R1:W5:Y:S01]  /*3e90*/  LDL.LU R212, [R1+0xc8] ;  /* 0x0000c80001d47983 */ /* 0x0013620000300800 */
[----:B---3--:R-:W-:-:S03]  /*3ea0*/  FADD R216, R76, R216 ;  /* 0x000000d84cd87221 */ /* 0x008fc60000000000 */
[----:B------:R0:W-:Y:S01]  /*3eb0*/  STL [R1+0x3c], R213 ;  /* 0x00003cd501007387 */ /* 0x0001e20000100800 */
[----:B----4-:R-:W-:-:S03]  /*3ec0*/  FADD R217, R77, R217 ;  /* 0x000000d94dd97221 */ /* 0x010fc60000000000 */
[----:B0-----:R1:W5:Y:S01]  /*3ed0*/  LDL.LU R213, [R1+0xc4] ;  /* 0x0000c40001d57983 */ /* 0x0013620000300800 */
[----:B------:R-:W-:-:S03]  /*3ee0*/  FADD R218, R78, R218 ;  /* 0x000000da4eda7221 */ /* 0x000fc60000000000 */
[----:B------:R0:W-:Y:S01]  /*3ef0*/  STL [R1+0x40], R214 ;  /* 0x000040d601007387 */ /* 0x0001e20000100800 */
[----:B------:R-:W-:-:S01]  /*3f00*/  FADD R219, R79, R219 ;  /* 0x000000db4fdb7221 */ /* 0x000fc20000000000 */
[----:B------:R-:W-:Y:S02]  /*3f10*/  FADD R220, R80, R220 ;  /* 0x000000dc50dc7221 */ /* 0x000fe40000000000 */
[----:B0-----:R1:W5:Y:S04]  /*3f20*/  LDL.LU R214, [R1+0xc0] ;  /* 0x0000c00001d67983 */ /* 0x0013680000300800 */
[----:B------:R0:W-:Y:S01]  /*3f30*/  STL [R1+0x44], R215 ;  /* 0x000044d701007387 */ /* 0x0001e20000100800 */
[----:B------:R-:W-:-:S01]  /*3f40*/  FADD R221, R81, R221 ;  /* 0x000000dd51dd7221 */ /* 0x000fc20000000000 */
[----:B------:R-:W-:-:S02]  /*3f50*/  FADD R222, R82, R222 ;  /* 0x000000de52de7221 */ /* 0x000fc40000000000 */
[----:B0-----:R1:W5:Y:S04]  /*3f60*/  LDL.LU R215, [R1+0xbc] ;  /* 0x0000bc0001d77983 */ /* 0x0013680000300800 */
[----:B------:R0:W-:Y:S01]  /*3f70*/  STL [R1+0x48], R216 ;  /* 0x000048d801007387 */ /* 0x0001e20000100800 */
[----:B------:R-:W-:-:S03]  /*3f80*/  FADD R223, R83, R223 ;  /* 0x000000df53df7221 */ /* 0x000fc60000000000 */
        /* <DEDUP_REMOVED lines=13> */
[----:B------:R0:W-:Y:S04]  /*4060*/  STL [R1+0x5c], R221 ;  /* 0x00005cdd01007387 */ /* 0x0001e80000100800 */
        /* <DEDUP_REMOVED lines=12> */
[----:B0-----:R1:W5:Y:S01]  /*4130*/  LDL.LU R227, [R1+0x8c] ;  /* 0x00008c0001e37983 */ /* 0x0013620000300800 */
[----:B------:R-:W-:-:S05]  /*4140*/  UMOV UR6, URZ ;  /* 0x0000003f00067c82 */ /* 0x000fca0008000000 */
.L_x_29:
[----:B------:R-:W-:Y:S05]  /*4150*/  @!P2 BRA `(.L_x_30) ;  /* 0x000000000004a947 */ /* 0x000fea0003800000 */
[----:B------:R-:W-:Y:S01]  /*4160*/  BPT.TRAP 0x1 ;  /* 0x000000040000795c */ /* 0x000fe20000300000 */
.L_x_30:
[----:B-----5:R2:W-:Y:S04]  /*4170*/  STL [R1+0x8c], R0 ;  /* 0x00008c0001007387 */ /* 0x0205e80000100800 */
[----:B--2---:R-:W2:Y:S01]  /*4180*/  LDL R0, [R1+0x78] ;  /* 0x0000780001007983 */ /* 0x004ea20000100800 */
[----:B0-----:R-:W-:-:S05]  /*4190*/  IMAD.U32 R229, RZ, RZ, UR24 ;  /* 0x00000018ffe57e24 */ /* 0x001fca000f8e00ff */
[----:B------:R-:W-:-:S05]  /*41a0*/  @P0 LEA R229, R229, UR10, 0x3 ;  /* 0x0000000ae5e50c11 */ /* 0x000fca000f8e18ff */
[----:B------:R-:W-:Y:S01]  /*41b0*/  @P0 VIADD R229, R229, 0x48 ;  /* 0x00000048e5e50836 */ /* 0x000fe20000000000 */
[----:B------:R-:W-:-:S06]  /*41c0*/  UISETP.GT.U32.AND UP0, UPT, UR13, 0x1, UPT ;  /* 0x000000010d00788c */ /* 0x000fcc000bf04070 */
[----:B------:R-:W-:Y:S02]  /*41d0*/  PLOP3.LUT P1, PT, PT, PT, UP0, 0x80, 0x0 ;  /* 0x000000000000781c */ /* 0x000fe40003f2f008 */
[----:B--2---:R-:W-:Y:S02]  /*41e0*/  @P0 PRMT R229, R0, 0x654, R229 ;  /* 0x0000065400e50816 */ /* 0x004fe400000000e5 */
[----:B------:R0:W5:Y:S02]  /*41f0*/  LDL.LU R0, [R1+0x8c] ;  /* 0x00008c0001007983 */ /* 0x0001640000300800 */
[----:B------:R0:W-:Y:S07]  /*4200*/  @P0 SYNCS.ARRIVE.TRANS64.RED.A1T0 RZ, [R229+URZ], RZ ;  /* 0x000000ffe5ff09a7 */ /* 0x0001ee000810043f */
[----:B------:R-:W-:Y:S05]  /*4210*/  @P1 BRA `(.L_x_31) ;  /* 0x0000000000041947 */ /* 0x000fea0003800000 */
[----:B------:R-:W-:Y:S01]  /*4220*/  BPT.TRAP 0x1 ;  /* 0x000000040000795c */ /* 0x000fe20000300000 */
.L_x_31:
[----:B------:R-:W-:Y:S01]  /*4230*/  UIADD3 UR12, UR12, 0x1, URZ ;  /* 0x000000010c0c7890 */ /* 0x000fe2000fffe03f */
[C---:B------:R-:W-:Y:S01]  /*4240*/  ISETP.GT.AND P1, PT, R228.reuse, 0x1, PT ;  /* 0x00000001e400780c */ /* 0x040fe20003f24270 */
[----:B------:R-:W-:Y:S01]  /*4250*/  UIADD3 UR24, UR24, 0x1, URZ ;  /* 0x0000000118187890 */ /* 0x000fe2000fffe03f */
[----:B------:R-:W-:Y:S01]  /*4260*/  VIADD R228, R228, 0xffffffff ;  /* 0xffffffffe4e47836 */ /* 0x000fe20000000000 */
[----:B------:R-:W-:Y:S02]  /*4270*/  UISETP.NE.AND UP0, UPT, UR12, 0x9, UPT ;  /* 0x000000090c00788c */ /* 0x000fe4000bf05270 */
[----:B------:R-:W-:Y:S02]  /*4280*/  UISETP.NE.AND UP1, UPT, UR24, 0x9, UPT ;  /* 0x000000091800788c */ /* 0x000fe4000bf25270 */
[----:B------:R-:W-:Y:S02]  /*4290*/  USEL UR8, URZ, 0x1, UP0 ;  /* 0x000000013f087887 */ /* 0x000fe40008000000 */
[----:B------:R-:W-:-:S02]  /*42a0*/  USEL UR12, UR12, URZ, UP0 ;  /* 0x0000003f0c0c7287 */ /* 0x000fc40008000000 */
[----:B------:R-:W-:Y:S02]  /*42b0*/  USEL UR24, UR24, URZ, UP1 ;  /* 0x0000003f18187287 */ /* 0x000fe40008800000 */
[----:B------:R-:W-:Y:S01]  /*42c0*/  LOP3.LUT R227, R227, UR8, RZ, 0x3c, !PT ;  /* 0x00000008e3e37c12 */ /* 0x000fe2000f8e3cff */
[----:B------:R-:W-:Y:S01]  /*42d0*/  UMOV UR8, 0x1 ;  /* 0x0000000100087882 */ /* 0x000fe20000000000 */
[----:B------:R-:W-:Y:S08]  /*42e0*/  @P1 BRA `(.L_x_32) ;  /* 0xffffffec00581947 */ /* 0x000ff0000383ffff */
.L_x_24:
[----:B------:R-:W-:-:S04]  /*42f0*/  UISETP.NE.AND UP0, UPT, UR6, URZ, UPT ;  /* 0x0000003f0600728c */ /* 0x000fc8000bf05270 */
[----:B------:R-:W-:-:S06]  /*4300*/  USEL UR6, URZ, 0x1, !UP0 ;  /* 0x000000013f067887 */ /* 0x000fcc000c000000 */
[----:B------:R-:W-:-:S13]  /*4310*/  ISETP.NE.AND P1, PT, RZ, UR6, PT ;  /* 0x00000006ff007c0c */ /* 0x000fda000bf25270 */
[----:B------:R-:W-:Y:S05]  /*4320*/  @!P1 BRA `(.L_x_33) ;  /* 0x0000000c00dc9947 */ /* 0x000fea0003800000 */
[----:B------:R-:W2:Y:S04]  /*4330*/  LDL.LU R227, [R1+0x74] ;  /* 0x0000740001e37983 */ /* 0x000ea80000300800 */
[----:B--2---:R2:W-:Y:S04]  /*4340*/  STL [R1+0x8c], R227 ;  /* 0x00008ce301007387 */ /* 0x0045e80000100800 */
[----:B--2---:R-:W2:Y:S04]  /*4350*/  LDL.LU R227, [R1+0x70] ;  /* 0x0000700001e37983 */ /* 0x004ea80000300800 */
        /* <DEDUP_REMOVED lines=55> */
[----:B--2---:R-:W2:Y:S01]  /*46d0*/  LDL.LU R227, [R1] ;  /* 0x0000000001e37983 */ /* 0x004ea20000300800 */
[----:B------:R-:W-:-:S02]  /*46e0*/  WARPGROUP.DEPBAR.LE gsb0, 0x0 ;  /* 0x00008000000079c5 */ /* 0x000fc40000010000 */
[----:B------:R-:W-:Y:S01]  /*46f0*/  FADD R226, R88, R226 ;  /* 0x000000e258e27221 */ /* 0x000fe20000000000 */
        /* <DEDUP_REMOVED lines=96> */
[----:B-----5:R-:W-:Y:S01]  /*4d00*/  FADD R0, R57, R0 ;  /* 0x0000000039007221 */ /* 0x020fe20000000000 */
[----:B--2---:R-:W-:-:S05]  /*4d10*/  FADD R227, R58, R227 ;  /* 0x000000e33ae37221 */ /* 0x004fca0000000000 */
[----:B------:R2:W-:Y:S04]  /*4d20*/  STL [R1], R227 ;  /* 0x000000e301007387 */ /* 0x0005e80000100800 */
[----:B--2---:R-:W2:Y:S02]  /*4d30*/  LDL.LU R227, [R1+0xfc] ;  /* 0x0000fc0001e37983 */ /* 0x004ea40000300800 */
[----:B--2---:R-:W-:-:S05]  /*4d40*/  FADD R227, R59, R227 ;  /* 0x000000e33be37221 */ /* 0x004fca0000000000 */
[----:B------:R2:W-:Y:S04]  /*4d50*/  STL [R1+0x4], R227 ;  /* 0x000004e301007387 */ /* 0x0005e80000100800 */
        /* <DEDUP_REMOVED lines=83> */
[----:B------:R2:W-:Y:S02]  /*5290*/  STL [R1+0x74], R227 ;  /* 0x000074e301007387 */ /* 0x0005e40000100800 */
.L_x_33:
[----:B------:R-:W-:Y:S02]  /*52a0*/  WARPGROUP.DEPBAR.LE gsb0, 0x0 ;  /* 0x00008000000079c5 */ /* 0x000fe40000010000 */
[----:B------:R-:W3:Y:S02]  /*52b0*/  LDC R24, c[0x0][0x28c] ;  /* 0x0000a300ff187b82 */ /* 0x000ee40000000800 */
[----:B---3--:R-:W-:-:S13]  /*52c0*/  ISETP.GE.AND P1, PT, R24, 0x1, PT ;  /* 0x000000011800780c */ /* 0x008fda0003f26270 */
[----:B------:R-:W-:Y:S05]  /*52d0*/  @!P1 BRA `(.L_x_34) ;  /* 0x00000000005c9947 */ /* 0x000fea0003800000 */
[----:B------:R-:W-:-:S06]  /*52e0*/  UISETP.NE.AND UP0, UPT, UR23, 0x3, UPT ;  /* 0x000000031700788c */ /* 0x000fcc000bf05270 */
[----:B------:R-:W-:-:S13]  /*52f0*/  PLOP3.LUT P1, PT, PT, PT, UP0, 0x80, 0x0 ;  /* 0x000000000000781c */ /* 0x000fda0003f2f008 */
[----:B------:R-:W-:Y:S05]  /*5300*/  @!P1 BRA `(.L_x_35) ;  /* 0x0000000000049947 */ /* 0x000fea0003800000 */
[----:B------:R-:W-:Y:S01]  /*5310*/  BPT.TRAP 0x1 ;  /* 0x000000040000795c */ /* 0x000fe20000300000 */
.L_x_35:
[----:B------:R-:W-:Y:S04]  /*5320*/  BSSY B0, `(.L_x_36) ;  /* 0x000000e000007945 */ /* 0x000fe80003800000 */
[----:B------:R-:W-:Y:S05]  /*5330*/  @!P0 BRA `(.L_x_37) ;  /* 0x0000000000308947 */ /* 0x000fea0003800000 */
[----:B--2---:R-:W2:Y:S01]  /*5340*/  LDL R227, [R1+0x78] ;  /* 0x0000780001e37983 */ /* 0x004ea20000100800 */
[----:B------:R-:W-:-:S04]  /*5350*/  UISETP.LT.AND UP0, UPT, UR9, 0x1, UPT ;  /* 0x000000010900788c */ /* 0x000fc8000bf01270 */
[----:B------:R-:W-:-:S04]  /*5360*/  USEL UR8, UR9, 0x1, UP0 ;  /* 0x0000000109087887 */ /* 0x000fc80008000000 */
[----:B------:R-:W-:-:S04]  /*5370*/  UIADD3 UR8, UR5, UR9, -UR8 ;  /* 0x0000000905087290 */ /* 0x000fc8000fffe808 */
[----:B------:R-:W-:-:S04]  /*5380*/  UIMAD.WIDE.U32 UR6, UR8, 0x38e38e39, URZ ;  /* 0x38e38e39080678a5 */ /* 0x000fc8000f8e003f */
[----:B------:R-:W-:-:S04]  /*5390*/  USHF.R.U32.HI UR6, URZ, 0x1, UR7 ;  /* 0x000000013f067899 */ /* 0x000fc80008011607 */
[----:B------:R-:W-:-:S04]  /*53a0*/  UIMAD UR8, UR6, -0x9, UR8 ;  /* 0xfffffff7060878a4 */ /* 0x000fc8000f8e0208 */
[----:B------:R-:W-:-:S04]  /*53b0*/  ULEA UR8, UR8, UR10, 0x3 ;  /* 0x0000000a08087291 */ /* 0x000fc8000f8e183f */
[----:B------:R-:W-:-:S06]  /*53c0*/  UIADD3 UR8, UR8, 0x48, URZ ;  /* 0x0000004808087890 */ /* 0x000fcc000fffe03f */
[----:B------:R-:W-:-:S05]  /*53d0*/  IMAD.U32 R24, RZ, RZ, UR8 ;  /* 0x00000008ff187e24 */ /* 0x000fca000f8e00ff */
[----:B--2---:R-:W-:-:S04]  /*53e0*/  PRMT R24, R227, 0x654, R24 ;  /* 0x00000654e3187816 */ /* 0x004fc80000000018 */
[----:B------:R3:W-:Y:S03]  /*53f0*/  SYNCS.ARRIVE.TRANS64.RED.A1T0 RZ, [R24+URZ], RZ ;  /* 0x000000ff18ff79a7 */ /* 0x0007e6000810043f */
.L_x_37:
[----:B------:R-:W-:Y:S05]  /*5400*/  BSYNC B0 ;  /* 0x0000000000007941 */ /* 0x000fea0003800000 */
.L_x_36:
[----:B------:R-:W-:-:S06]  /*5410*/  UISETP.GT.U32.AND UP0, UPT, UR13, 0x1, UPT ;  /* 0x000000010d00788c */ /* 0x000fcc000bf04070 */
[----:B------:R-:W-:-:S13]  /*5420*/  PLOP3.LUT P1, PT, PT, PT, UP0, 0x80, 0x0 ;  /* 0x000000000000781c */ /* 0x000fda0003f2f008 */
[----:B------:R-:W-:Y:S05]  /*5430*/  @P1 BRA `(.L_x_34) ;  /* 0x0000000000041947 */ /* 0x000fea0003800000 */
[----:B------:R-:W-:Y:S01]  /*5440*/  BPT.TRAP 0x1 ;  /* 0x000000040000795c */ /* 0x000fe20000300000 */
.L_x_34:
[----:B------:R4:W-:Y:S01]  /*5450*/  STL [R1+0x90], R2 ;  /* 0x0000900201007387 */ /* 0x0009e20000100800 */
[----:B------:R-:W0:Y:S01]  /*5460*/  LDC R29, c[0x0][0x288] ;  /* 0x0000a200ff1d7b82 */ /* 0x000e220000000800 */
[----:B------:R-:W-:Y:S02]  /*5470*/  UIADD3 UR10, UR9, UR5, URZ ;  /* 0x00000005090a7290 */ /* 0x000fe4000fffe03f */
[----:B------:R-:W-:Y:S01]  /*5480*/  USHF.R.S32.HI UR11, URZ, 0x1f, UR22 ;  /* 0x0000001f3f0b7899 */ /* 0x000fe20008011416 */
[----:B------:R-:W-:Y:S01]  /*5490*/  ULDC.64 UR6, c[0x0][0x5d0] ;  /* 0x0001740000067ab9 */ /* 0x000fe20000000a00 */
[----:B------:R-:W-:Y:S01]  /*54a0*/  ULDC UR12, c[0x0][0x284] ;  /* 0x0000a100000c7ab9 */ /* 0x000fe20000000800 */
[----:B----4-:R-:W4:Y:S04]  /*54b0*/  LDL.LU R2, [R1+0x84] ;  /* 0x0000840001027983 */ /* 0x010f280000300800 */
[----:B-----5:R1:W-:Y:S04]  /*54c0*/  STL [R1+0x8c], R0 ;  /* 0x00008c0001007387 */ /* 0x0203e80000100800 */
[----:B--2---:R-:W2:Y:S01]  /*54d0*/  LDL.LU R227, [R1+0x88] ;  /* 0x0000880001e37983 */ /* 0x004ea20000300800 */
[----:B-1----:R-:W3:Y:S02]  /*54e0*/  S2R R0, SR_TID.X ;  /* 0x0000000000007919 */ /* 0x002ee40000002100 */
[----:B---3--:R-:W-:-:S02]  /*54f0*/  SHF.R.U32.HI R24, RZ, 0x2, R0 ;  /* 0x00000002ff187819 */ /* 0x008fc40000011600 */
[----:B------:R-:W-:Y:S02]  /*5500*/  LOP3.LUT R26, R0, 0x60, RZ, 0xc0, !PT ;  /* 0x00000060001a7812 */ /* 0x000fe400078ec0ff */
[----:B------:R-:W-:Y:S02]  /*5510*/  SHF.R.U32.HI R27, RZ, 0x7, R0 ;  /* 0x00000007ff1b7819 */ /* 0x000fe40000011600 */
[----:B------:R-:W-:Y:S02]  /*5520*/  LOP3.LUT R25, R24, 0x7, RZ, 0xc0, !PT ;  /* 0x0000000718197812 */ /* 0x000fe400078ec0ff */
[----:B------:R-:W-:Y:S02]  /*5530*/  SHF.R.U32.HI R28, RZ, 0x1, R26 ;  /* 0x00000001ff1c7819 */ /* 0x000fe4000001161a */
[----:B------:R-:W-:Y:S02]  /*5540*/  LOP3.LUT R24, R27, 0x1, RZ, 0xc0, !PT ;  /* 0x000000011b187812 */ /* 0x000fe400078ec0ff */
[----:B------:R-:W-:Y:S01]  /*5550*/  IADD3 R27, RZ, -R28, -R25 ;  /* 0x8000001cff1b7210 */ /* 0x000fe20007ffe819 */
[----:B------:R-:W-:-:S02]  /*5560*/  IMAD.SHL.U32 R32, R0, 0x2, RZ ;  /* 0x0000000200207824 */ /* 0x000fc400078e00ff */
[C---:B------:R-:W-:Y:S02]  /*5570*/  IMAD.SHL.U32 R26, R24.reuse, 0x40, RZ ;  /* 0x00000040181a7824 */ /* 0x040fe400078e00ff */
[----:B------:R-:W-:Y:S01]  /*5580*/  IMAD R42, R24, -0x40, R27 ;  /* 0xffffffc0182a7824 */ /* 0x000fe200078e021b */
[----:B------:R-:W-:Y:S01]  /*5590*/  LOP3.LUT R24, R0, 0x3, RZ, 0xc0, !PT ;  /* 0x0000000300187812 */ /* 0x000fe200078ec0ff */
[----:B----4-:R-:W-:Y:S02]  /*55a0*/  IMAD.SHL.U32 R41, R2, 0x80, RZ ;  /* 0x0000008002297824 */ /* 0x010fe400078e00ff */
[----:B------:R1:W5:Y:S04]  /*55b0*/  LDL.LU R2, [R1+0x90] ;  /* 0x0000900001027983 */ /* 0x0003680000300800 */
[----:B------:R1:W5:Y:S01]  /*55c0*/  LDL.LU R0, [R1+0x8c] ;  /* 0x00008c0001007983 */ /* 0x0003620000300800 */
[----:B------:R-:W-:Y:S01]  /*55d0*/  LOP3.LUT R43, R26, 0x40, R25, 0xe2, !PT ;  /* 0x000000401a2b7812 */ /* 0x000fe200078ee219 */
[----:B--2---:R-:W-:Y:S01]  /*55e0*/  IMAD.SHL.U32 R25, R227, 0x100, RZ ;  /* 0x00000100e3197824 */ /* 0x004fe200078e00ff */
[----:B------:R-:W-:Y:S01]  /*55f0*/  UISETP.GT.U32.AND UP0, UPT, UR10, 0x8, UPT ;  /* 0x000000080a00788c */ /* 0x000fe2000bf04070 */
[C---:B0-----:R-:W-:Y:S01]  /*5600*/  ISETP.GE.AND P1, PT, R41.reuse, R29, PT ;  /* 0x0000001d2900720c */ /* 0x041fe20003f26270 */
[----:B------:R-:W-:Y:S01]  /*5610*/  UIMAD UR5, UR11, UR6, URZ ;  /* 0x000000060b0572a4 */ /* 0x000fe2000f8e023f */
[----:B------:R-:W-:Y:S01]  /*5620*/  LOP3.LUT R32, R41, 0x6, R32, 0xf8, !PT ;  /* 0x0000000629207812 */ /* 0x000fe200078ef820 */
[----:B------:R-:W-:Y:S01]  /*5630*/  UISETP.LT.U32.AND UP0, UPT, UR9, 0x9, UP0 ;  /* 0x000000090900788c */ /* 0x000fe20008701070 */
[----:B------:R-:W-:Y:S01]  /*5640*/  ISETP.GE.OR P1, PT, R25, UR12, P1 ;  /* 0x0000000c19007c0c */ /* 0x000fe20008f26670 */
[----:B------:R-:W-:Y:S01]  /*5650*/  UISETP.GE.U32.AND UP1, UPT, UR9, 0x9, UPT ;  /* 0x000000090900788c */ /* 0x000fe2000bf26070 */
[----:B------:R-:W-:Y:S01]  /*5660*/  IMAD.U32 R27, RZ, RZ, UR6 ;  /* 0x00000006ff1b7e24 */ /* 0x000fe2000f8e00ff */
[----:B------:R-:W-:Y:S01]  /*5670*/  UIMAD UR8, UR22, UR7, UR5 ;  /* 0x00000007160872a4 */ /* 0x000fe2000f8e0205 */
[----:B------:R-:W-:Y:S01]  /*5680*/  SHF.R.S32.HI R33, RZ, 0x1f, R32 ;  /* 0x0000001fff217819 */ /* 0x000fe20000011420 */
[----:B------:R-:W-:-:S02]  /*5690*/  UIMAD.WIDE.U32 UR6, UR10, 0x38e38e39, URZ ;  /* 0x38e38e390a0678a5 */ /* 0x000fc4000f8e003f */
[----:B------:R-:W-:Y:S02]  /*56a0*/  USEL UR5, URZ, 0x1, !UP0 ;  /* 0x000000013f057887 */ /* 0x000fe4000c000000 */
[----:B------:R-:W-:Y:S01]  /*56b0*/  USHF.R.U32.HI UR6, URZ, 0x1, UR7 ;  /* 0x000000013f067899 */ /* 0x000fe20008011607 */
[----:B------:R-:W-:Y:S01]  /*56c0*/  IMAD.WIDE.U32 R26, R27, UR22, R32 ;  /* 0x000000161b1a7c25 */ /* 0x000fe2000f8e0020 */
[----:B------:R-:W-:Y:S01]  /*56d0*/  ULOP3.LUT UR4, UR4, UR5, URZ, 0x3c, !UPT ;  /* 0x0000000504047292 */ /* 0x000fe2000f8e3c3f */
[----:B------:R-:W-:Y:S02]  /*56e0*/  IADD3 R42, -R25, UR12, R42 ;  /* 0x0000000c192a7c10 */ /* 0x000fe4000fffe12a */
[----:B------:R-:W-:Y:S01]  /*56f0*/  IMAD.WIDE R38, R227, 0x100, RZ ;  /* 0x00000100e3267825 */ /* 0x000fe200078e02ff */
[----:B------:R-:W-:Y:S02]  /*5700*/  UIMAD UR5, UR6, -0x9, UR10 ;  /* 0xfffffff7060578a4 */ /* 0x000fe4000f8e020a */
[----:B------:R-:W-:Y:S01]  /*5710*/  @UP1 ULOP3.LUT UR4, UR4, 0x1, UR6, 0x78, !UPT ;  /* 0x0000000104041892 */ /* 0x000fe2000f8e7806 */
[----:B------:R-:W-:-:S02]  /*5720*/  IMAD R24, R24, -0x2, R29 ;  /* 0xfffffffe18187824 */ /* 0x000fc400078e021d */
[----:B------:R-:W-:Y:S01]  /*5730*/  VIADD R27, R27, UR8 ;  /* 0x000000081b1b7c36 */ /* 0x000fe20008000000 */
[----:B------:R-:W-:Y:S01]  /*5740*/  LOP3.LUT R43, R38, R43, R28, 0xfe, !PT ;  /* 0x0000002b262b7212 */ /* 0x000fe200078efe1c */
[----:B------:R-:W-:Y:S02]  /*5750*/  IMAD.IADD R41, R24, 0x1, -R41 ;  /* 0x0000000118297824 */ /* 0x000fe400078e0a29 */
[----:B------:R-:W-:Y:S01]  /*5760*/  IMAD.MOV.U32 R40, RZ, RZ, -0x1 ;  /* 0xffffffffff287424 */ /* 0x000fe200078e00ff */
[----:B-1----:R-:W-:Y:S06]  /*5770*/  @P1 BRA `(.L_x_38) ;  /* 0x0000008c00fc1947 */ /* 0x002fec0003800000 */
[----:B------:R-:W0:Y:S01]  /*5780*/  LDC.64 R28, c[0x0][0x5c8] ;  /* 0x00017200ff1c7b82 */ /* 0x000e220000000a00 */
[----:B------:R-:W-:Y:S01]  /*5790*/  ULDC.64 UR6, c[0x0][0x5c0] ;  /* 0x0001700000067ab9 */ /* 0x000fe20000000a00 */
[----:B------:R-:W-:Y:S01]  /*57a0*/  BSSY B0, `(.L_x_38) ;  /* 0x00008fc000007945 */ /* 0x000fe20003800000 */
[-C--:B0-----:R-:W-:Y:S01]  /*57b0*/  IMAD R24, R39, R28.reuse, RZ ;  /* 0x0000001c27187224 */ /* 0x081fe200078e02ff */
[----:B------:R-:W-:Y:S01]  /*57c0*/  SHF.L.U64.HI R34, R28, 0x3, R29 ;  /* 0x000000031c227819 */ /* 0x000fe2000001021d */
[----:B------:R-:W-:-:S04]  /*57d0*/  IMAD.WIDE.U32 R26, R43, R28, R26 ;  /* 0x0000001c2b1a7225 */ /* 0x000fc800078e001a */
[----:B------:R-:W-:Y:S01]  /*57e0*/  IMAD R25, R43, R29, R24 ;  /* 0x0000001d2b197224 */ /* 0x000fe200078e0218 */
[C---:B------:R-:W-:Y:S01]  /*57f0*/  LEA R30, P2, R28.reuse, R26, 0x7 ;  /* 0x0000001a1c1e7211 */ /* 0x040fe200078438ff */
[----:B------:R-:W-:Y:S01]  /*5800*/  IMAD.SHL.U32 R31, R28, 0x8, RZ ;  /* 0x000000081c1f7824 */ /* 0x000fe200078e00ff */
[----:B------:R-:W-:Y:S01]  /*5810*/  IADD3 R24, P1, R26, UR6, RZ ;  /* 0x000000061a187c10 */ /* 0x000fe2000ff3e0ff */
[----:B------:R-:W-:-:S03]  /*5820*/  IMAD.IADD R27, R27, 0x1, R25 ;  /* 0x000000011b1b7824 */ /* 0x000fc600078e0219 */
[----:B------:R-:W-:Y:S02]  /*5830*/  IADD3 R26, P5, P6, R26, UR6, R31 ;  /* 0x000000061a1a7c10 */ /* 0x000fe4000febe01f */
[----:B------:R-:W-:Y:S02]  /*5840*/  LEA.HI.X R29, R28, R27, R29, 0x7, P2 ;  /* 0x0000001b1c1d7211 */ /* 0x000fe400010f3c1d */
[C---:B------:R-:W-:Y:S02]  /*5850*/  IADD3.X R25, R27.reuse, UR7, RZ, P1, !PT ;  /* 0x000000071b197c10 */ /* 0x040fe40008ffe4ff */
[----:B------:R-:W-:Y:S02]  /*5860*/  IADD3.X R27, R27, UR7, R34, P5, P6 ;  /* 0x000000071b1b7c10 */ /* 0x000fe4000afec422 */
[----:B------:R-:W-:Y:S02]  /*5870*/  FSETP.NEU.AND P5, PT, RZ, UR21, PT ;  /* 0x00000015ff007c0b */ /* 0x000fe4000bfad000 */
[----:B------:R-:W-:-:S02]  /*5880*/  IADD3 R28, P1, P2, R30, UR6, R31 ;  /* 0x000000061e1c7c10 */ /* 0x000fc4000fa3e01f */
[----:B------:R-:W-:-:S04]  /*5890*/  IADD3 R30, P3, R30, UR6, RZ ;  /* 0x000000061e1e7c10 */ /* 0x000fc8000ff7e0ff */
[C---:B------:R-:W-:Y:S02]  /*58a0*/  IADD3.X R31, R29.reuse, UR7, RZ, P3, !PT ;  /* 0x000000071d1f7c10 */ /* 0x040fe40009ffe4ff */
[----:B------:R-:W-:-:S03]  /*58b0*/  IADD3.X R29, R29, UR7, R34, P1, P2 ;  /* 0x000000071d1d7c10 */ /* 0x000fc60008fe4422 */
[----:B------:R-:W-:Y:S05]  /*58c0*/  @!P5 BRA `(.L_x_39) ;  /* 0x0000006c001cd947 */ /* 0x000fea0003800000 */
[----:B------:R-:W-:Y:S01]  /*58d0*/  ULDC.64 UR16, c[0x0][0x5b8] ;  /* 0x00016e0000107ab9 */ /* 0x000fe20000000a00 */
[----:B------:R-:W-:Y:S01]  /*58e0*/  ISETP.GE.AND P1, PT, R42, 0x1, PT ;  /* 0x000000012a00780c */ /* 0x000fe20003f26270 */
[----:B------:R-:W-:Y:S02]  /*58f0*/  UIMAD UR6, UR11, UR16, URZ ;  /* 0x000000100b0672a4 */ /* 0x000fe4000f8e023f */
[----:B------:R-:W-:Y:S01]  /*5900*/  IMAD.U32 R35, RZ, RZ, UR16 ;  /* 0x00000010ff237e24 */ /* 0x000fe2000f8e00ff */
[----:B------:R-:W-:Y:S01]  /*5910*/  BSSY B1, `(.L_x_40) ;  /* 0x0000010000017945 */ /* 0x000fe20003800000 */
[----:B------:R-:W-:Y:S01]  /*5920*/  ISETP.LT.OR P5, PT, R41, 0x1, !P1 ;  /* 0x000000012900780c */ /* 0x000fe20004fa1670 */
[----:B------:R-:W-:Y:S02]  /*5930*/  UIMAD UR6, UR22, UR17, UR6 ;  /* 0x00000011160672a4 */ /* 0x000fe4000f8e0206 */
[----:B------:R-:W-:Y:S01]  /*5940*/  IMAD.WIDE.U32 R32, R35, UR22, R32 ;  /* 0x0000001623207c25 */ /* 0x000fe2000f8e0020 */
[----:B------:R-:W-:-:S03]  /*5950*/  ULDC.64 UR10, c[0x0][0x5a8] ;  /* 0x00016a00000a7ab9 */ /* 0x000fc60000000a00 */
[----:B------:R-:W-:Y:S02]  /*5960*/  IMAD.MOV.U32 R36, RZ, RZ, R32 ;  /* 0x000000ffff247224 */ /* 0x000fe400078e0020 */
[----:B------:R-:W-:Y:S01]  /*5970*/  VIADD R37, R33, UR6 ;  /* 0x0000000621257c36 */ /* 0x000fe20008000000 */
[----:B------:R-:W-:Y:S02]  /*5980*/  ULDC.64 UR6, c[0x0][0x5b0] ;  /* 0x00016c0000067ab9 */ /* 0x000fe40000000a00 */
[----:B------:R-:W-:Y:S02]  /*5990*/  IMAD R34, R39, UR6, RZ ;  /* 0x0000000627227c24 */ /* 0x000fe4000f8e02ff */
[----:B------:R-:W-:-:S04]  /*59a0*/  IMAD.WIDE.U32 R32, R43, UR6, R36 ;  /* 0x000000062b207c25 */ /* 0x000fc8000f8e0024 */
[--C-:B------:R-:W-:Y:S01]  /*59b0*/  IMAD R35, R43, UR7, R34.reuse ;  /* 0x000000072b237c24 */ /* 0x100fe2000f8e0222 */
[----:B------:R-:W-:Y:S02]  /*59c0*/  IADD3 R32, P2, R32, UR10, RZ ;  /* 0x0000000a20207c10 */ /* 0x000fe4000ff5e0ff */
[----:B------:R-:W-:Y:S02]  /*59d0*/  PRMT R34, RZ, 0x7610, R34 ;  /* 0x00007610ff227816 */ /* 0x000fe40000000022 */
[----:B------:R-:W-:Y:S01]  /*59e0*/  IADD3.X R33, R33, UR11, R35, P2, !PT ;  /* 0x0000000b21217c10 */ /* 0x000fe200097fe423 */
[----:B------:R-:W-:Y:S08]  /*59f0*/  @P5 BRA `(.L_x_41) ;  /* 0x0000000000045947 */ /* 0x000ff00003800000 */
[----:B------:R0:W5:Y:S02]  /*5a00*/  LDG.E.U8 R34, desc[UR14][R32.64] ;  /* 0x0000000e20227981 */ /* 0x000164000c1e1100 */
.L_x_41:
[----:B------:R-:W-:Y:S05]  /*5a10*/  BSYNC B1 ;  /* 0x0000000000017941 */ /* 0x000fea0003800000 */
.L_x_40:
[----:B-----5:R-:W-:Y:S01]  /*5a20*/  LOP3.LUT R34, R34, 0xff, RZ, 0xc0, !PT ;  /* 0x000000ff22227812 */ /* 0x020fe200078ec0ff */
[----:B------:R-:W-:Y:S01]  /*5a30*/  BSSY B1, `(.L_x_42) ;  /* 0x000000b000017945 */ /* 0x000fe20003800000 */
[----:B------:R-:W-:Y:S02]  /*5a40*/  ISETP.LT.OR P3, PT, R41, 0x2, !P1 ;  /* 0x000000022900780c */ /* 0x000fe40004f61670 */
[----:B------:R-:W-:-:S05]  /*5a50*/  F2FP.F16.E5M2.UNPACK_B R34, R34 ;  /* 0x00000022ff22723e */ /* 0x000fca00020004ff */
[----:B------:R-:W-:-:S05]  /*5a60*/  HADD2.F32 R34, -RZ, R34.H0_H0 ;  /* 0x20000022ff227230 */ /* 0x000fca0000004100 */
[----:B------:R-:W-:Y:S01]  /*5a70*/  FMUL R35, R34, UR21 ;  /* 0x0000001522237c20 */ /* 0x000fe20008400000 */
[----:B------:R-:W-:-:S03]  /*5a80*/  PRMT R34, RZ, 0x7610, R34 ;  /* 0x00007610ff227816 */ /* 0x000fc60000000022 */
[----:B------:R-:W-:-:S05]  /*5a90*/  FFMA R35, R226, UR20, R35 ;  /* 0x00000014e2237c23 */ /* 0x000fca0008000023 */
[----:B------:R-:W-:-:S05]  /*5aa0*/  F2FP.SATFINITE.E5M2.F32.PACK_AB_MERGE_C R35, RZ, R35, RZ ;  /* 0x00000023ff23723e */ /* 0x000fca00048060ff */
[----:B------:R1:W-:Y:S01]  /*5ab0*/  @!P5 STG.E.U8 desc[UR14][R24.64], R35 ;  /* 0x000000231800d986 */ /* 0x0003e2000c10110e */
[----:B------:R-:W-:Y:S05]  /*5ac0*/  @P3 BRA `(.L_x_43) ;  /* 0x0000000000043947 */ /* 0x000fea0003800000 */
[----:B------:R2:W5:Y:S02]  /*5ad0*/  LDG.E.U8 R34, desc[UR14][R32.64+0x1] ;  /* 0x0000010e20227981 */ /* 0x000564000c1e1100 */
.L_x_43:
[----:B------:R-:W-:Y:S05]  /*5ae0*/  BSYNC B1 ;  /* 0x0000000000017941 */ /* 0x000fea0003800000 */
.L_x_42:
[----:B-----5:R-:W-:Y:S01]  /*5af0*/  LOP3.LUT R34, R34, 0xff, RZ, 0xc0, !PT ;  /* 0x000000ff22227812 */ /* 0x020fe200078ec0ff */
[----:B------:R-:W-:Y:S01]  /*5b00*/  BSSY B1, `(.L_x_44) ;  /* 0x0000013000017945 */ /* 0x000fe20003800000 */
[----:B------:R-:W-:Y:S02]  /*5b10*/  IADD3 R45, P2, R43, 0x8, RZ ;  /* 0x000000082b2d7810 */ /* 0x000fe40007f5e0ff */
[----:B------:R-:W-:-:S03]  /*5b20*/  F2FP.F16.E5M2.UNPACK_B R34, R34 ;  /* 0x00000022ff22723e */ /* 0x000fc600020004ff */
[----:B-1----:R-:W-:Y:S01]  /*5b30*/  IMAD.X R35, RZ, RZ, R39, P2 ;  /* 0x000000ffff237224 */ /* 0x002fe200010e0627 */
[----:B------:R-:W-:Y:S01]  /*5b40*/  ISETP.GE.AND P2, PT, R42, 0x9, PT ;  /* 0x000000092a00780c */ /* 0x000fe20003f46270 */
[----:B------:R-:W-:Y:S02]  /*5b50*/  HADD2.F32 R34, -RZ, R34.H0_H0 ;  /* 0x20000022ff227230 */ /* 0x000fe40000004100 */
[----:B------:R-:W-:Y:S01]  /*5b60*/  IMAD R46, R35, UR6, RZ ;  /* 0x00000006232e7c24 */ /* 0x000fe2000f8e02ff */
[----:B------:R-:W-:Y:S02]  /*5b70*/  ISETP.LT.OR P5, PT, R41, 0x1, !P2 ;  /* 0x000000012900780c */ /* 0x000fe400057a1670 */
[----:B------:R-:W-:Y:S01]  /*5b80*/  FMUL R44, R34, UR21 ;  /* 0x00000015222c7c20 */ /* 0x000fe20008400000 */
[----:B------:R-:W-:-:S04]  /*5b90*/  IMAD.WIDE.U32 R34, R45, UR6, R36 ;  /* 0x000000062d227c25 */ /* 0x000fc8000f8e0024 */
[----:B------:R-:W-:Y:S01]  /*5ba0*/  FFMA R44, R225, UR20, R44 ;  /* 0x00000014e12c7c23 */ /* 0x000fe2000800002c */
[----:B------:R-:W-:Y:S01]  /*5bb0*/  IMAD R45, R45, UR7, R46 ;  /* 0x000000072d2d7c24 */ /* 0x000fe2000f8e022e */
[----:B------:R-:W-:-:S03]  /*5bc0*/  IADD3 R34, P6, R34, UR10, RZ ;  /* 0x0000000a22227c10 */ /* 0x000fc6000ffde0ff */
[----:B------:R-:W-:Y:S02]  /*5bd0*/  F2FP.SATFINITE.E5M2.F32.PACK_AB_MERGE_C R47, RZ, R44, RZ ;  /* 0x0000002cff2f723e */ /* 0x000fe400048060ff */
[----:B------:R-:W-:Y:S02]  /*5be0*/  IADD3.X R35, R35, UR11, R45, P6, !PT ;  /* 0x0000000b23237c10 */ /* 0x000fe4000b7fe42d */
[----:B------:R-:W-:Y:S01]  /*5bf0*/  PRMT R44, RZ, 0x7610, R44 ;  /* 0x00007610ff2c7816 */ /* 0x000fe2000000002c */
[----:B------:R1:W-:Y:S01]  /*5c00*/  @!P3 STG.E.U8 desc[UR14][R24.64+0x1], R47 ;  /* 0x0000012f1800b986 */ /* 0x0003e2000c10110e */
[----:B------:R-:W-:Y:S05]  /*5c10*/  @P5 BRA `(.L_x_45) ;  /* 0x0000000000045947 */ /* 0x000fea0003800000 */
[----:B------:R3:W5:Y:S02]  /*5c20*/  LDG.E.U8 R44, desc[UR14][R34.64] ;  /* 0x0000000e222c7981 */ /* 0x000764000c1e1100 */
.L_x_45:
[----:B------:R-:W-:Y:S05]  /*5c30*/  BSYNC B1 ;  /* 0x0000000000017941 */ /* 0x000fea0003800000 */
.L_x_44:
        /* <DEDUP_REMOVED lines=12> */
.L_x_47:
[----:B------:R-:W-:Y:S05]  /*5d00*/  BSYNC B1 ;  /* 0x0000000000017941 */ /* 0x000fea0003800000 */
.L_x_46:
[----:B-----5:R-:W-:Y:S01]  /*5d10*/  LOP3.LUT R44, R44, 0xff, RZ, 0xc0, !PT ;  /* 0x000000ff2c2c7812 */ /* 0x020fe200078ec0ff */
[----:B------:R-:W-:Y:S01]  /*5d20*/  BSSY B1, `(.L_x_48) ;  /* 0x000000b000017945 */ /* 0x000fe20003800000 */
[----:B------:R-:W-:Y:S02]  /*5d30*/  ISETP.LT.OR P5, PT, R41, 0x9, !P1 ;  /* 0x000000092900780c */ /* 0x000fe40004fa1670 */
[----:B------:R-:W-:-:S05]  /*5d40*/  F2FP.F16.E5M2.UNPACK_B R44, R44 ;  /* 0x0000002cff2c723e */ /* 0x000fca00020004ff */
[----:B------:R-:W-:-:S05]  /*5d50*/  HADD2.F32 R44, -RZ, R44.H0_H0 ;  /* 0x2000002cff2c7230 */ /* 0x000fca0000004100 */
[----:B------:R-:W-:-:S04]  /*5d60*/  FMUL R44, R44, UR21 ;  /* 0x000000152c2c7c20 */ /* 0x000fc80008400000 */
[----:B------:R-:W-:-:S05]  /*5d70*/  FFMA R44, R223, UR20, R44 ;  /* 0x00000014df2c7c23 */ /* 0x000fca000800002c */
[----:B----4-:R-:W-:Y:S02]  /*5d80*/  F2FP.SATFINITE.E5M2.F32.PACK_AB_MERGE_C R45, RZ, R44, RZ ;  /* 0x0000002cff2d723e */ /* 0x010fe400048060ff */
[----:B------:R-:W-:-:S03]  /*5d90*/  PRMT R44, RZ, 0x7610, R44 ;  /* 0x00007610ff2c7816 */ /* 0x000fc6000000002c */
[----:B------:R4:W-:Y:S01]  /*5da0*/  @!P3 STG.E.U8 desc[UR14][R26.64+0x1], R45 ;  /* 0x0000012d1a00b986 */ /* 0x0009e2000c10110e */
[----:B------:R-:W-:Y:S05]  /*5db0*/  @P5 BRA `(.L_x_49) ;  /* 0x0000000000045947 */ /* 0x000fea0003800000 */
[----:B------:R0:W5:Y:S02]  /*5dc0*/  LDG.E.U8 R44, desc[UR14][R32.64+0x8] ;  /* 0x0000080e202c7981 */ /* 0x000164000c1e1100 */
.L_x_49:
[----:B------:R-:W-:Y:S05]  /*5dd0*/  BSYNC B1 ;  /* 0x0000000000017941 */ /* 0x000fea0003800000 */
.L_x_48:
[----:B-----5:R-:W-:Y:S01]  /*5de0*/  LOP3.LUT R44, R44, 0xff, RZ, 0xc0, !PT ;  /* 0x000000ff2c2c7812 */ /* 0x020fe200078ec0ff */
[----:B------:R-:W-:Y:S01]  /*5df0*/  BSSY B1, `(.L_x_50) ;  /* 0x000000b000017945 */ /* 0x000fe20003800000 */
[----:B------:R-:W-:Y:S02]  /*5e00*/  ISETP.LT.OR P3, PT, R41, 0xa, !P1 ;  /* 0x0000000a2900780c */ /* 0x000fe40004f61670 */
[----:B------:R-:W-:-:S05]  /*5e10*/  F2FP.F16.E5M2.UNPACK_B R44, R44 ;  /* 0x0000002cff2c723e */ /* 0x000fca00020004ff */
[----:B------:R-:W-:-:S05]  /*5e20*/  HADD2.F32 R44, -RZ, R44.H0_H0 ;  /* 0x2000002cff2c7230 */ /* 0x000fca0000004100 */
[----:B----4-:R-:W-:Y:S01]  /*5e30*/  FMUL R45, R44, UR21 ;  /* 0x000000152c2d7c20 */ /* 0x010fe20008400000 */
[----:B------:R-:W-:-:S03]  /*5e40*/  PRMT R44, RZ, 0x7610, R44 ;  /* 0x00007610ff2c7816 */ /* 0x000fc6000000002c */
[----:B------:R-:W-:-:S05]  /*5e50*/  FFMA R45, R222, UR20, R45 ;  /* 0x00000014de2d7c23 */ /* 0x000fca000800002d */
[----:B------:R-:W-:-:S05]  /*5e60*/  F2FP.SATFINITE.E5M2.F32.PACK_AB_MERGE_C R45, RZ, R45, RZ ;  /* 0x0000002dff2d723e */ /* 0x000fca00048060ff */
[----:B------:R4:W-:Y:S01]  /*5e70*/  @!P5 STG.E.U8 desc[UR14][R24.64+0x8], R45 ;  /* 0x0000082d1800d986 */ /* 0x0009e2000c10110e */
[----:B------:R-:W-:Y:S05]  /*5e80*/  @P3 BRA `(.L_x_51) ;  /* 0x0000000000043947 */ /* 0x000fea0003800000 */
[----:B------:R0:W5:Y:S02]  /*5e90*/  LDG.E.U8 R44, desc[UR14][R32.64+0x9] ;  /* 0x0000090e202c7981 */ /* 0x000164000c1e1100 */
.L_x_51:
[----:B------:R-:W-:Y:S05]  /*5ea0*/  BSYNC B1 ;  /* 0x0000000000017941 */ /* 0x000fea0003800000 */
.L_x_50:
        /* <DEDUP_REMOVED lines=12> */
.L_x_53:
[----:B------:R-:W-:Y:S05]  /*5f70*/  BSYNC B1 ;  /* 0x0000000000017941 */ /* 0x000fea0003800000 */
.L_x_52:
        /* <DEDUP_REMOVED lines=12> */
.L_x_55:
[----:B------:R-:W-:Y:S05]  /*6040*/  BSYNC B1 ;  /* 0x0000000000017941 */ /* 0x000fea0003800000 */
.L_x_54:
        /* <DEDUP_REMOVED lines=12> */
.L_x_57:
[----:B------:R-:W-:Y:S05]  /*6110*/  BSYNC B1 ;  /* 0x0000000000017941 */ /* 0x000fea0003800000 */
.L_x_56:
        /* <DEDUP_REMOVED lines=12> */
.L_x_59:
[----:B------:R-:W-:Y:S05]  /*61e0*/  BSYNC B1 ;  /* 0x0000000000017941 */ /* 0x000fea0003800000 */
.L_x_58:
        /* <DEDUP_REMOVED lines=12> */
.L_x_61:
[----:B------:R-:W-:Y:S05]  /*62b0*/  BSYNC B1 ;  /* 0x0000000000017941 */ /* 0x000fea0003800000 */
.L_x_60:
        /* <DEDUP_REMOVED lines=12> */
.L_x_63:
[----:B------:R-:W-:Y:S05]  /*6380*/  BSYNC B1 ;  /* 0x0000000000017941 */ /* 0x000fea0003800000 */
.L_x_62:
        /* <DEDUP_REMOVED lines=12> */
.L_x_65:
[----:B------:R-:W-:Y:S05]  /*6450*/  BSYNC B1 ;  /* 0x0000000000017941 */ /* 0x000fea0003800000 */
.L_x_64:
        /* <DEDUP_REMOVED lines=12> */
.L_x_67:
[----:B------:R-:W-:Y:S05]  /*6520*/  BSYNC B1 ;  /* 0x0000000000017941 */ /* 0x000fea0003800000 */
.L_x_66:
        /* <DEDUP_REMOVED lines=12> */
.L_x_69:
[----:B------:R-:W-:Y:S05]  /*65f0*/  BSYNC B1 ;  /* 0x0000000000017941 */ /* 0x000fea0003800000 */
.L_x_68:
        /* <DEDUP_REMOVED lines=12> */
.L_x_71:
[----:B------:R-:W-:Y:S05]  /*66c0*/  BSYNC B1 ;  /* 0x0000000000017941 */ /* 0x000fea0003800000 */
.L_x_70:
        /* <DEDUP_REMOVED lines=12> */
.L_x_73:
[----:B------:R-:W-:Y:S05]  /*6790*/  BSYNC B1 ;  /* 0x0000000000017941 */ /* 0x000fea0003800000 */
.L_x_72:
        /* <DEDUP_REMOVED lines=12> */
.L_x_75:
[----:B------:R-:W-:Y:S05]  /*6860*/  BSYNC B1 ;  /* 0x0000000000017941 */ /* 0x000fea0003800000 */
.L_x_74:
        /* <DEDUP_REMOVED lines=12> */
.L_x_77:
[----:B------:R-:W-:Y:S05]  /*6930*/  BSYNC B1 ;  /* 0x0000000000017941 */ /* 0x000fea0003800000 */
.L_x_76:
        /* <DEDUP_REMOVED lines=12> */
.L_x_79:
[----:B------:R-:W-:Y:S05]  /*6a00*/  BSYNC B1 ;  /* 0x0000000000017941 */ /* 0x000fea0003800000 */
.L_x_78:
        /* <DEDUP_REMOVED lines=12> */
.L_x_81:
[----:B------:R-:W-:Y:S05]  /*6ad0*/  BSYNC B1 ;  /* 0x0000000000017941 */ /* 0x000fea0003800000 */
.L_x_80:
        /* <DEDUP_REMOVED lines=12> */
.L_x_83:
[----:B------:R-:W-:Y:S05]  /*6ba0*/  BSYNC B1 ;  /* 0x0000000000017941 */ /* 0x000fea0003800000 */
.L_x_82:
        /* <DEDUP_REMOVED lines=12> */
.L_x_85:
[----:B------:R-:W-:Y:S05]  /*6c70*/  BSYNC B1 ;  /* 0x0000000000017941 */ /* 0x000fea0003800000 */
.L_x_84:
        /* <DEDUP_REMOVED lines=12> */
.L_x_87:
[----:B------:R-:W-:Y:S05]  /*6d40*/  BSYNC B1 ;  /* 0x0000000000017941 */ /* 0x000fea0003800000 */
.L_x_86:
        /* <DEDUP_REMOVED lines=12> */
.L_x_89:
[----:B------:R-:W-:Y:S05]  /*6e10*/  BSYNC B1 ;  /* 0x0000000000017941 */ /* 0x000fea0003800000 */
.L_x_88:
        /* <DEDUP_REMOVED lines=12> */
.L_x_91:
[----:B------:R-:W-:Y:S05]  /*6ee0*/  BSYNC B1 ;  /* 0x0000000000017941 */ /* 0x000fea0003800000 */
.L_x_90:
        /* <DEDUP_REMOVED lines=12> */
.L_x_93:
[----:B------:R-:W-:Y:S05]  /*6fb0*/  BSYNC B1 ;  /* 0x0000000000017941 */ /* 0x000fea0003800000 */
.L_x_92:
        /* <DEDUP_REMOVED lines=12> */
.L_x_95:
[----:B------:R-:W-:Y:S05]  /*7080*/  BSYNC B1 ;  /* 0x0000000000017941 */ /* 0x000fea0003800000 */
.L_x_94:
        /* <DEDUP_REMOVED lines=12> */
.L_x_97:
[----:B------:R-:W-:Y:S05]  /*7150*/  BSYNC B1 ;  /* 0x0000000000017941 */ /* 0x000fea0003800000 */
.L_x_96:
        /* <DEDUP_REMOVED lines=12> */
.L_x_99:
[----:B------:R-:W-:Y:S05]  /*7220*/  BSYNC B1 ;  /* 0x0000000000017941 */ /* 0x000fea0003800000 */
.L_x_98:
        /* <DEDUP_REMOVED lines=12> */
.L_x_101:
[----:B------:R-:W-:Y:S05]  /*72f0*/  BSYNC B1 ;  /* 0x0000000000017941 */ /* 0x000fea0003800000 */
.L_x_100:
        /* <DEDUP_REMOVED lines=12> */
.L_x_103:
[----:B------:R-:W-:Y:S05]  /*73c0*/  BSYNC B1 ;  /* 0x0000000000017941 */ /* 0x000fea0003800000 */
.L_x_102:
        /* <DEDUP_REMOVED lines=12> */
.L_x_105:
[----:B------:R-:W-:Y:S05]  /*7490*/  BSYNC B1 ;  /* 0x0000000000017941 */ /* 0x000fea0003800000 */
.L_x_104:
        /* <DEDUP_REMOVED lines=12> */
.L_x_107:
[----:B------:R-:W-:Y:S05]  /*7560*/  BSYNC B1 ;  /* 0x0000000000017941 */ /* 0x000fea0003800000 */
.L_x_106:
        /* <DEDUP_REMOVED lines=12> */
.L_x_109:
[----:B------:R-:W-:Y:S05]  /*7630*/  BSYNC B1 ;  /* 0x0000000000017941 */ /* 0x000fea0003800000 */
.L_x_108:
        /* <DEDUP_REMOVED lines=12> */
.L_x_111:
[----:B------:R-:W-:Y:S05]  /*7700*/  BSYNC B1 ;  /* 0x0000000000017941 */ /* 0x000fea0003800000 */
.L_x_110:
        /* <DEDUP_REMOVED lines=12> */
.L_x_113:
[----:B------:R-:W-:Y:S05]  /*77d0*/  BSYNC B1 ;  /* 0x0000000000017941 */ /* 0x000fea0003800000 */
.L_x_112:
        /* <DEDUP_REMOVED lines=12> */
.L_x_115:
[----:B------:R-:W-:Y:S05]  /*78a0*/  BSYNC B1 ;  /* 0x0000000000017941 */ /* 0x000fea0003800000 */
.L_x_114:
        /* <DEDUP_REMOVED lines=12> */
.L_x_117:
[----:B------:R-:W-:Y:S05]  /*7970*/  BSYNC B1 ;  /* 0x0000000000017941 */ /* 0x000fea0003800000 */
.L_x_116:
        /* <DEDUP_REMOVED lines=12> */
.L_x_119:
[----:B------:R-:W-:Y:S05]  /*7a40*/  BSYNC B1 ;  /* 0x0000000000017941 */ /* 0x000fea0003800000 */
.L_x_118:
        /* <DEDUP_REMOVED lines=12> */
.L_x_121:
[----:B------:R-:W-:Y:S05]  /*7b10*/  BSYNC B1 ;  /* 0x0000000000017941 */ /* 0x000fea0003800000 */
.L_x_120:
        /* <DEDUP_REMOVED lines=12> */
.L_x_123:
[----:B------:R-:W-:Y:S05]  /*7be0*/  BSYNC B1 ;  /* 0x0000000000017941 */ /* 0x000fea0003800000 */
.L_x_122:
        /* <DEDUP_REMOVED lines=12> */
.L_x_125:
[----:B------:R-:W-:Y:S05]  /*7cb0*/  BSYNC B1 ;  /* 0x0000000000017941 */ /* 0x000fea0003800000 */
.L_x_124:
        /* <DEDUP_REMOVED lines=12> */
.L_x_127:
[----:B------:R-:W-:Y:S05]  /*7d80*/  BSYNC B1 ;  /* 0x0000000000017941 */ /* 0x000fea0003800000 */
.L_x_126:
        /* <DEDUP_REMOVED lines=12> */
.L_x_129:
[----:B------:R-:W-:Y:S05]  /*7e50*/  BSYNC B1 ;  /* 0x0000000000017941 */ /* 0x000fea0003800000 */
.L_x_128:
        /* <DEDUP_REMOVED lines=12> */
.L_x_131:
[----:B------:R-:W-:Y:S05]  /*7f20*/  BSYNC B1 ;  /* 0x0000000000017941 */ /* 0x000fea0003800000 */
.L_x_130:
        /* <DEDUP_REMOVED lines=12> */
.L_x_133:
[----:B------:R-:W-:Y:S05]  /*7ff0*/  BSYNC B1 ;  /* 0x0000000000017941 */ /* 0x000fea0003800000 */
.L_x_132:
        /* <DEDUP_REMOVED lines=12> */
.L_x_135:
[----:B------:R-:W-:Y:S05]  /*80c0*/  BSYNC B1 ;  /* 0x0000000000017941 */ /* 0x000fea0003800000 */
.L_x_134:
        /* <DEDUP_REMOVED lines=12> */
.L_x_137:
[----:B------:R-:W-:Y:S05]  /*8190*/  BSYNC B1 ;  /* 0x0000000000017941 */ /* 0x000fea0003800000 */
.L_x_136:
        /* <DEDUP_REMOVED lines=12> */
.L_x_139:
[----:B------:R-:W-:Y:S05]  /*8260*/  BSYNC B1 ;  /* 0x0000000000017941 */ /* 0x000fea0003800000 */
.L_x_138:
        /* <DEDUP_REMOVED lines=12> */
.L_x_141:
[----:B------:R-:W-:Y:S05]  /*8330*/  BSYNC B1 ;  /* 0x0000000000017941 */ /* 0x000fea0003800000 */
.L_x_140:
        /* <DEDUP_REMOVED lines=12> */
.L_x_143:
[----:B------:R-:W-:Y:S05]  /*8400*/  BSYNC B1 ;  /* 0x0000000000017941 */ /* 0x000fea0003800000 */
.L_x_142:
        /* <DEDUP_REMOVED lines=12> */
.L_x_145:
[----:B------:R-:W-:Y:S05]  /*84d0*/  BSYNC B1 ;  /* 0x0000000000017941 */ /* 0x000fea0003800000 */
.L_x_144:
        /* <DEDUP_REMOVED lines=12> */
.L_x_147:
[----:B------:R-:W-:Y:S05]  /*85a0*/  BSYNC B1 ;  /* 0x0000000000017941 */ /* 0x000fea0003800000 */
.L_x_146:
        /* <DEDUP_REMOVED lines=12> */
.L_x_149:
[----:B------:R-:W-:Y:S05]  /*8670*/  BSYNC B1 ;  /* 0x0000000000017941 */ /* 0x000fea0003800000 */
.L_x_148:
        /* <DEDUP_REMOVED lines=12> */
.L_x_151:
[----:B------:R-:W-:Y:S05]  /*8740*/  BSYNC B1 ;  /* 0x0000000000017941 */ /* 0x000fea0003800000 */
.L_x_150:
        /* <DEDUP_REMOVED lines=12> */
.L_x_153:
[----:B------:R-:W-:Y:S05]  /*8810*/  BSYNC B1 ;  /* 0x0000000000017941 */ /* 0x000fea0003800000 */
.L_x_152:
        /* <DEDUP_REMOVED lines=12> */
.L_x_155:
[----:B------:R-:W-:Y:S05]  /*88e0*/  BSYNC B1 ;  /* 0x0000000000017941 */ /* 0x000fea0003800000 */
.L_x_154:
        /* <DEDUP_REMOVED lines=12> */
.L_x_157:
[----:B------:R-:W-:Y:S05]  /*89b0*/  BSYNC B1 ;  /* 0x0000000000017941 */ /* 0x000fea0003800000 */
.L_x_156:
        /* <DEDUP_REMOVED lines=12> */
.L_x_159:
[----:B------:R-:W-:Y:S05]  /*8a80*/  BSYNC B1 ;  /* 0x0000000000017941 */ /* 0x000fea0003800000 */
.L_x_158:
        /* <DEDUP_REMOVED lines=12> */
.L_x_161:
[----:B------:R-:W-:Y:S05]  /*8b50*/  BSYNC B1 ;  /* 0x0000000000017941 */ /* 0x000fea0003800000 */
.L_x_160:
        /* <DEDUP_REMOVED lines=12> */
.L_x_163:
[----:B------:R-:W-:Y:S05]  /*8c20*/  BSYNC B1 ;  /* 0x0000000000017941 */ /* 0x000fea0003800000 */
.L_x_162:
[----:B-----5:R-:W-:Y:S01]  /*8c30*/  LOP3.LUT R44, R44, 0xff, RZ, 0xc0, !PT ;  /* 0x000000ff2c2c7812 */ /* 0x020fe200078ec0ff */
[----:B------:R-:W-:Y:S01]  /*8c40*/  BSSY B1, `(.L_x_164) ;  /* 0x000000b000017945 */ /* 0x000fe20003800000 */
[----:B------:R-:W-:Y:S02]  /*8c50*/  ISETP.LT.OR P3, PT, R41, 0x79, !P2 ;  /* 0x000000792900780c */ /* 0x000fe40005761670 */
[----:B------:R-:W-:Y:S02]  /*8c60*/  F2FP.F16.E5M2.UNPACK_B R44, R44 ;  /* 0x0000002cff2c723e */ /* 0x000fe400020004ff */
[----:B0-2---:R-:W-:-:S03]  /*8c70*/  PRMT R32, RZ, 0x7610, R32 ;  /* 0x00007610ff207816 */ /* 0x005fc60000000020 */
[----:B------:R-:W-:-:S05]  /*8c80*/  HADD2.F32 R44, -RZ, R44.H0_H0 ;  /* 0x2000002cff2c7230 */ /* 0x000fca0000004100 */
[----:B------:R-:W-:-:S04]  /*8c90*/  FMUL R44, R44, UR21 ;  /* 0x000000152c2c7c20 */ /* 0x000fc80008400000 */
[----:B------:R-:W-:-:S05]  /*8ca0*/  FFMA R44, R165, UR20, R44 ;  /* 0x00000014a52c7c23 */ /* 0x000fca000800002c */
[----:B------:R-:W-:-:S05]  /*8cb0*/  F2FP.SATFINITE.E5M2.F32.PACK_AB_MERGE_C R33, RZ, R44, RZ ;  /* 0x0000002cff21723e */ /* 0x000fca00048060ff */
[----:B------:R0:W-:Y:S01]  /*8cc0*/  @!P1 STG.E.U8 desc[UR14][R24.64+0x79], R33 ;  /* 0x0000792118009986 */ /* 0x0001e2000c10110e */
[----:B------:R-:W-:Y:S05]  /*8cd0*/  @P3 BRA `(.L_x_165) ;  /* 0x0000000000043947 */ /* 0x000fea0003800000 */
[----:B------:R2:W5:Y:S02]  /*8ce0*/  LDG.E.U8 R32, desc[UR14][R34.64+0x78] ;  /* 0x0000780e22207981 */ /* 0x000564000c1e1100 */
.L_x_165:
[----:B------:R-:W-:Y:S05]  /*8cf0*/  BSYNC B1 ;  /* 0x0000000000017941 */ /* 0x000fea0003800000 */
.L_x_164:
[----:B-----5:R-:W-:Y:S01]  /*8d00*/  LOP3.LUT R32, R32, 0xff, RZ, 0xc0, !PT ;  /* 0x000000ff20207812 */ /* 0x020fe200078ec0ff */
[----:B------:R-:W-:Y:S01]  /*8d10*/  BSSY B1, `(.L_x_166) ;  /* 0x000000b000017945 */ /* 0x000fe20003800000 */
[----:B------:R-:W-:Y:S02]  /*8d20*/  ISETP.LT.OR P2, PT, R41, 0x7a, !P2 ;  /* 0x0000007a2900780c */ /* 0x000fe40005741670 */
[----:B------:R-:W-:Y:S02]  /*8d30*/  F2FP.F16.E5M2.UNPACK_B R32, R32 ;  /* 0x00000020ff20723e */ /* 0x000fe400020004ff */
[----:B01--4-:R-:W-:-:S03]  /*8d40*/  PRMT R24, RZ, 0x7610, R24 ;  /* 0x00007610ff187816 */ /* 0x013fc60000000018 */
[----:B------:R-:W-:-:S05]  /*8d50*/  HADD2.F32 R32, -RZ, R32.H0_H0 ;  /* 0x20000020ff207230 */ /* 0x000fca0000004100 */
[----:B------:R-:W-:-:S04]  /*8d60*/  FMUL R25, R32, UR21 ;  /* 0x0000001520197c20 */ /* 0x000fc80008400000 */
[----:B------:R-:W-:-:S05]  /*8d70*/  FFMA R25, R164, UR20, R25 ;  /* 0x00000014a4197c23 */ /* 0x000fca0008000019 */
[----:B------:R-:W-:-:S05]  /*8d80*/  F2FP.SATFINITE.E5M2.F32.PACK_AB_MERGE_C R25, RZ, R25, RZ ;  /* 0x00000019ff19723e */ /* 0x000fca00048060ff */
[----:B------:R0:W-:Y:S01]  /*8d90*/  @!P3 STG.E.U8 desc[UR14][R26.64+0x78], R25 ;  /* 0x000078191a00b986 */ /* 0x0001e2000c10110e */
[----:B------:R-:W-:Y:S05]  /*8da0*/  @P2 BRA `(.L_x_167) ;  /* 0x0000000000042947 */ /* 0x000fea0003800000 */
[----:B------:R1:W5:Y:S02]  /*8db0*/  LDG.E.U8 R24, desc[UR14][R34.64+0x79] ;  /* 0x0000790e22187981 */ /* 0x000364000c1e1100 */
.L_x_167:
[----:B------:R-:W-:Y:S05]  /*8dc0*/  BSYNC B1 ;  /* 0x0000000000017941 */ /* 0x000fea0003800000 */
.L_x_166:
[----:B-----5:R-:W-:Y:S01]  /*8dd0*/  LOP3.LUT R24, R24, 0xff, RZ, 0xc0, !PT ;  /* 0x000000ff18187812 */ /* 0x020fe200078ec0ff */
[----:B------:R-:W-:Y:S01]  /*8de0*/  BSSY B1, `(.L_x_168) ;  /* 0x0000013000017945 */ /* 0x000fe20003800000 */
[----:B------:R-:W-:Y:S02]  /*8df0*/  IADD3 R33, P1, R43, 0x80, RZ ;  /* 0x000000802b217810 */ /* 0x000fe40007f3e0ff */
[----:B------:R-:W-:-:S03]  /*8e00*/  F2FP.F16.E5M2.UNPACK_B R24, R24 ;  /* 0x00000018ff18723e */ /* 0x000fc600020004ff */
[----:B0-----:R-:W-:Y:S01]  /*8e10*/  IMAD.X R25, RZ, RZ, R39, P1 ;  /* 0x000000ffff197224 */ /* 0x001fe200008e0627 */
[----:B------:R-:W-:Y:S01]  /*8e20*/  ISETP.GE.AND P1, PT, R42, 0x81, PT ;  /* 0x000000812a00780c */ /* 0x000fe20003f26270 */
[----:B------:R-:W-:Y:S02]  /*8e30*/  HADD2.F32 R24, -RZ, R24.H0_H0 ;  /* 0x20000018ff187230 */ /* 0x000fe40000004100 */
[----:B-123--:R-:W-:Y:S01]  /*8e40*/  IMAD R34, R25, UR6, RZ ;  /* 0x0000000619227c24 */ /* 0x00efe2000f8e02ff */
        /* <DEDUP_REMOVED lines=12> */
.L_x_169:
[----:B------:R-:W-:Y:S05]  /*8f10*/  BSYNC B1 ;  /* 0x0000000000017941 */ /* 0x000fea0003800000 */
.L_x_168:
[----:B-----5:R-:W-:Y:S01]  /*8f20*/  LOP3.LUT R32, R32, 0xff, RZ, 0xc0, !PT ;  /* 0x000000ff20207812 */ /* 0x020fe200078ec0ff */
[----:B------:R-:W-:Y:S01]  /*8f30*/  BSSY B1, `(.L_x_170) ;  /* 0x000000b000017945 */ /* 0x000fe20003800000 */
[----:B------:R-:W-:Y:S02]  /*8f40*/  ISETP.LT.OR P3, PT, R41, 0x2, !P1 ;  /* 0x000000022900780c */ /* 0x000fe40004f61670 */
[----:B------:R-:W-:Y:S02]  /*8f50*/  F2FP.F16.E5M2.UNPACK_B R32, R32 ;  /* 0x00000020ff20723e */ /* 0x000fe400020004ff */
[----:B0-----:R-:W-:-:S03]  /*8f60*/  PRMT R26, RZ, 0x7610, R26 ;  /* 0x00007610ff1a7816 */ /* 0x001fc6000000001a */
[----:B------:R-:W-:-:S05]  /*8f70*/  HADD2.F32 R32, -RZ, R32.H0_H0 ;  /* 0x20000020ff207230 */ /* 0x000fca0000004100 */
[----:B------:R-:W-:-:S04]  /*8f80*/  FMUL R27, R32, UR21 ;  /* 0x00000015201b7c20 */ /* 0x000fc80008400000 */
[----:B------:R-:W-:-:S05]  /*8f90*/  FFMA R27, R162, UR20, R27 ;  /* 0x00000014a21b7c23 */ /* 0x000fca000800001b */
[----:B------:R-:W-:-:S05]  /*8fa0*/  F2FP.SATFINITE.E5M2.F32.PACK_AB_MERGE_C R27, RZ, R27, RZ ;  /* 0x0000001bff1b723e */ /* 0x000fca00048060ff */
[----:B------:R0:W-:Y:S01]  /*8fb0*/  @!P5 STG.E.U8 desc[UR14][R30.64], R27 ;  /* 0x0000001b1e00d986 */ /* 0x0001e2000c10110e */
[----:B------:R-:W-:Y:S05]  /*8fc0*/  @P3 BRA `(.L_x_171) ;  /* 0x0000000000043947 */ /* 0x000fea0003800000 */
[----:B------:R2:W5:Y:S02]  /*8fd0*/  LDG.E.U8 R26, desc[UR14][R24.64+0x1] ;  /* 0x0000010e181a7981 */ /* 0x000564000c1e1100 */
.L_x_171:
[----:B------:R-:W-:Y:S05]  /*8fe0*/  BSYNC B1 ;  /* 0x0000000000017941 */ /* 0x000fea0003800000 */
.L_x_170:
[----:B-----5:R-:W-:Y:S01]  /*8ff0*/  LOP3.LUT R26, R26, 0xff, RZ, 0xc0, !PT ;  /* 0x000000ff1a1a7812 */ /* 0x020fe200078ec0ff */
[----:B------:R-:W-:Y:S01]  /*9000*/  BSSY B1, `(.L_x_172) ;  /* 0x0000013000017945 */ /* 0x000fe20003800000 */
[----:B------:R-:W-:Y:S02]  /*9010*/  IADD3 R43, P2, R43, 0x88, RZ ;  /* 0x000000882b2b7810 */ /* 0x000fe40007f5e0ff */
[----:B------:R-:W-:Y:S02]  /*9020*/  F2FP.F16.E5M2.UNPACK_B R26, R26 ;  /* 0x0000001aff1a723e */ /* 0x000fe400020004ff */
[----:B------:R-:W-:Y:S01]  /*9030*/  PRMT R32, RZ, 0x7610, R32 ;  /* 0x00007610ff207816 */ /* 0x000fe20000000020 */
[----:B------:R-:W-:Y:S01]  /*9040*/  IMAD.X R38, RZ, RZ, R39, P2 ;  /* 0x000000ffff267224 */ /* 0x000fe200010e0627 */
[----:B------:R-:W-:Y:S01]  /*9050*/  ISETP.GE.AND P2, PT, R42, 0x89, PT ;  /* 0x000000892a00780c */ /* 0x000fe20003f46270 */
[----:B------:R-:W-:Y:S02]  /*9060*/  HADD2.F32 R26, -RZ, R26.H0_H0 ;  /* 0x2000001aff1a7230 */ /* 0x000fe40000004100 */
[----:B------:R-:W-:Y:S01]  /*9070*/  IMAD R38, R38, UR6, RZ ;  /* 0x0000000626267c24 */ /* 0x000fe2000f8e02ff */
[----:B------:R-:W-:Y:S01]  /*9080*/  ISETP.LT.OR P5, PT, R41, 0x1, !P2 ;  /* 0x000000012900780c */ /* 0x000fe200057a1670 */
[----:B------:R-:W-:-:S04]  /*9090*/  IMAD.WIDE.U32 R36, R43, UR6, R36 ;  /* 0x000000062b247c25 */ /* 0x000fc8000f8e0024 */
[----:B------:R-:W-:Y:S01]  /*90a0*/  FMUL R26, R26, UR21 ;  /* 0x000000151a1a7c20 */ /* 0x000fe20008400000 */
[----:B------:R-:W-:-:S03]  /*90b0*/  IMAD R43, R43, UR7, R38 ;  /* 0x000000072b2b7c24 */ /* 0x000fc6000f8e0226 */
[----:B------:R-:W-:Y:S01]  /*90c0*/  FFMA R161, R161, UR20, R26 ;  /* 0x00000014a1a17c23 */ /* 0x000fe2000800001a */
[----:B------:R-:W-:-:S04]  /*90d0*/  IADD3 R26, P6, R36, UR10, RZ ;  /* 0x0000000a241a7c10 */ /* 0x000fc8000ffde0ff */
[----:B------:R-:W-:Y:S02]  /*90e0*/  F2FP.SATFINITE.E5M2.F32.PACK_AB_MERGE_C R161, RZ, R161, RZ ;  /* 0x000000a1ffa1723e */ /* 0x000fe400048060ff */
[----:B0-----:R-:W-:-:S03]  /*90f0*/  IADD3.X R27, R37, UR11, R43, P6, !PT ;  /* 0x0000000b251b7c10 */ /* 0x001fc6000b7fe42b */
[----:B------:R0:W-:Y:S01]  /*9100*/  @!P3 STG.E.U8 desc[UR14][R30.64+0x1], R161 ;  /* 0x000001a11e00b986 */ /* 0x0001e2000c10110e */
[----:B------:R-:W-:Y:S05]  /*9110*/  @P5 BRA `(.L_x_173) ;  /* 0x0000000000045947 */ /* 0x000fea0003800000 */
[----:B------:R3:W5:Y:S02]  /*9120*/  LDG.E.U8 R32, desc[UR14][R26.64] ;  /* 0x0000000e1a207981 */ /* 0x000764000c1e1100 */
.L_x_173:
[----:B------:R-:W-:Y:S05]  /*9130*/  BSYNC B1 ;  /* 0x0000000000017941 */ /* 0x000fea0003800000 */
.L_x_172:
        /* <DEDUP_REMOVED lines=12> */
.L_x_175:
[----:B------:R-:W-:Y:S05]  /*9200*/  BSYNC B1 ;  /* 0x0000000000017941 */ /* 0x000fea0003800000 */
.L_x_174:
        /* <DEDUP_REMOVED lines=12> */
.L_x_177:
[----:B------:R-:W-:Y:S05]  /*92d0*/  BSYNC B1 ;  /* 0x0000000000017941 */ /* 0x000fea0003800000 */
.L_x_176:
        /* <DEDUP_REMOVED lines=12> */
.L_x_179:
[----:B------:R-:W-:Y:S05]  /*93a0*/  BSYNC B1 ;  /* 0x0000000000017941 */ /* 0x000fea0003800000 */
.L_x_178:
        /* <DEDUP_REMOVED lines=12> */
.L_x_181:
[----:B------:R-:W-:Y:S05]  /*9470*/  BSYNC B1 ;  /* 0x0000000000017941 */ /* 0x000fea0003800000 */
.L_x_180:
        /* <DEDUP_REMOVED lines=12> */
.L_x_183:
[----:B------:R-:W-:Y:S05]  /*9540*/  BSYNC B1 ;  /* 0x0000000000017941 */ /* 0x000fea0003800000 */
.L_x_182:
        /* <DEDUP_REMOVED lines=12> */
.L_x_185:
[----:B------:R-:W-:Y:S05]  /*9610*/  BSYNC B1 ;  /* 0x0000000000017941 */ /* 0x000fea0003800000 */
.L_x_184:
        /* <DEDUP_REMOVED lines=12> */
.L_x_187:
[----:B------:R-:W-:Y:S05]  /*96e0*/  BSYNC B1 ;  /* 0x0000000000017941 */ /* 0x000fea0003800000 */
.L_x_186:
        /* <DEDUP_REMOVED lines=12> */
.L_x_189:
[----:B------:R-:W-:Y:S05]  /*97b0*/  BSYNC B1 ;  /* 0x0000000000017941 */ /* 0x000fea0003800000 */
.L_x_188:
        /* <DEDUP_REMOVED lines=12> */
.L_x_191:
[----:B------:R-:W-:Y:S05]  /*9880*/  BSYNC B1 ;  /* 0x0000000000017941 */ /* 0x000fea0003800000 */
.L_x_190:
[----:B-----5:R-:W-:Y:S01]  /*9890*/  LOP3.LUT R32, R32, 0xff, RZ, 0xc0, !PT ;  /* 0x000000ff20207812 */ /* 0x020fe200078ec0ff */
[----:B------:R-:W-:Y:S01]  /*98a0*/  BSSY B1, `(.L_x_192) ;  /* 0x000000b000017945 */ /* 0x000fe20003800000 */
[----:B------:R-:W-:Y:S02]  /*98b0*/  ISETP.LT.OR P5, PT, R41, 0x19, !P1 ;  /* 0x000000192900780c */ /* 0x000fe40004fa1670 */
[----:B------:R-:W-:-:S05]  /*98c0*/  F2FP.F16.E5M2.UNPACK_B R32, R32 ;  /* 0x00000020ff20723e */ /* 0x000fca00020004ff */
[----:B------:R-:W-:-:S05]  /*98d0*/  HADD2.F32 R32, -RZ, R32.H0_H0 ;  /* 0x20000020ff207230 */ /* 0x000fca0000004100 */
[----:B------:R-:W-:-:S04]  /*98e0*/  FMUL R32, R32, UR21 ;  /* 0x0000001520207c20 */ /* 0x000fc80008400000 */
[----:B------:R-:W-:Y:S01]  /*98f0*/  FFMA R32, R23, UR20, R32 ;  /* 0x0000001417207c23 */ /* 0x000fe20008000020 */
[----:B------:R-:W-:-:S04]  /*9900*/  PRMT R23, RZ, 0x7610, R23 ;  /* 0x00007610ff177816 */ /* 0x000fc80000000017 */
[----:B----4-:R-:W-:-:S05]  /*9910*/  F2FP.SATFINITE.E5M2.F32.PACK_AB_MERGE_C R33, RZ, R32, RZ ;  /* 0x00000020ff21723e */ /* 0x010fca00048060ff */
[----:B------:R4:W-:Y:S01]  /*9920*/  @!P3 STG.E.U8 desc[UR14][R28.64+0x11], R33 ;  /* 0x000011211c00b986 */ /* 0x0009e2000c10110e */
[----:B------:R-:W-:Y:S05]  /*9930*/  @P5 BRA `(.L_x_193) ;  /* 0x0000000000045947 */ /* 0x000fea0003800000 */
[----:B------:R0:W5:Y:S02]  /*9940*/  LDG.E.U8 R23, desc[UR14][R24.64+0x18] ;  /* 0x0000180e18177981 */ /* 0x000164000c1e1100 */
.L_x_193:
[----:B------:R-:W-:Y:S05]  /*9950*/  BSYNC B1 ;  /* 0x0000000000017941 */ /* 0x000fea0003800000 */
.L_x_192:
        /* <DEDUP_REMOVED lines=8> */
[----:B------:R-:W-:-:S05]  /*99e0*/  F2FP.SATFINITE.E5M2.F32.PACK_AB_MERGE_C R23, RZ, R23, RZ ;  /* 0x00000017ff17723e */ /* 0x000fca00048060ff */
[----:B------:R0:W-:Y:S01]  /*99f0*/  @!P5 STG.E.U8 desc[UR14][R30.64+0x18], R23 ;  /* 0x000018171e00d986 */ /* 0x0001e2000c10110e */
[----:B------:R-:W-:Y:S05]  /*9a00*/  @P3 BRA `(.L_x_195) ;  /* 0x0000000000043947 */ /* 0x000fea0003800000 */
[----:B------:R0:W5:Y:S02]  /*9a10*/  LDG.E.U8 R22, desc[UR14][R24.64+0x19] ;  /* 0x0000190e18167981 */ /* 0x000164000c1e1100 */
.L_x_195:
[----:B------:R-:W-:Y:S05]  /*9a20*/  BSYNC B1 ;  /* 0x0000000000017941 */ /* 0x000fea0003800000 */
.L_x_194:
        /* <DEDUP_REMOVED lines=8> */
[----:B0-----:R-:W-:-:S05]  /*9ab0*/  F2FP.SATFINITE.E5M2.F32.PACK_AB_MERGE_C R23, RZ, R22, RZ ;  /* 0x00000016ff17723e */ /* 0x001fca00048060ff */
[----:B------:R0:W-:Y:S01]  /*9ac0*/  @!P3 STG.E.U8 desc[UR14][R30.64+0x19], R23 ;  /* 0x000019171e00b986 */ /* 0x0001e2000c10110e */
[----:B------:R-:W-:Y:S05]  /*9ad0*/  @P5 BRA `(.L_x_197) ;  /* 0x0000000000045947 */ /* 0x000fea0003800000 */
[----:B------:R0:W5:Y:S02]  /*9ae0*/  LDG.E.U8 R21, desc[UR14][R26.64+0x18] ;  /* 0x0000180e1a157981 */ /* 0x000164000c1e1100 */
.L_x_197:
[----:B------:R-:W-:Y:S05]  /*9af0*/  BSYNC B1 ;  /* 0x0000000000017941 */ /* 0x000fea0003800000 */
.L_x_196:
        /* <DEDUP_REMOVED lines=12> */
.L_x_199:
[----:B------:R-:W-:Y:S05]  /*9bc0*/  BSYNC B1 ;  /* 0x0000000000017941 */ /* 0x000fea0003800000 */
.L_x_198:
        /* <DEDUP_REMOVED lines=12> */
.L_x_201:
[----:B------:R-:W-:Y:S05]  /*9c90*/  BSYNC B1 ;  /* 0x0000000000017941 */ /* 0x000fea0003800000 */
.L_x_200:
        /* <DEDUP_REMOVED lines=12> */
.L_x_203:
[----:B------:R-:W-:Y:S05]  /*9d60*/  BSYNC B1 ;  /* 0x0000000000017941 */ /* 0x000fea0003800000 */
.L_x_202:
        /* <DEDUP_REMOVED lines=12> */
.L_x_205:
[----:B------:R-:W-:Y:S05]  /*9e30*/  BSYNC B1 ;  /* 0x0000000000017941 */ /* 0x000fea0003800000 */
.L_x_204:
        /* <DEDUP_REMOVED lines=12> */
.L_x_207:
[----:B------:R-:W-:Y:S05]  /*9f00*/  BSYNC B1 ;  /* 0x0000000000017941 */ /* 0x000fea0003800000 */
.L_x_206:
        /* <DEDUP_REMOVED lines=12> */
.L_x_209:
[----:B------:R-:W-:Y:S05]  /*9fd0*/  BSYNC B1 ;  /* 0x0000000000017941 */ /* 0x000fea0003800000 */
.L_x_208:
        /* <DEDUP_REMOVED lines=12> */
.L_x_211:
[----:B------:R-:W-:Y:S05]  /*a0a0*/  BSYNC B1 ;  /* 0x0000000000017941 */ /* 0x000fea0003800000 */
.L_x_210:
        /* <DEDUP_REMOVED lines=12> */
.L_x_213:
[----:B------:R-:W-:Y:S05]  /*a170*/  BSYNC B1 ;  /* 0x0000000000017941 */ /* 0x000fea0003800000 */
.L_x_212:
        /* <DEDUP_REMOVED lines=12> */
.L_x_215:
[----:B------:R-:W-:Y:S05]  /*a240*/  BSYNC B1 ;  /* 0x0000000000017941 */ /* 0x000fea0003800000 */
.L_x_214:
        /* <DEDUP_REMOVED lines=12> */
.L_x_217:
[----:B------:R-:W-:Y:S05]  /*a310*/  BSYNC B1 ;  /* 0x0000000000017941 */ /* 0x000fea0003800000 */
.L_x_216:
        /* <DEDUP_REMOVED lines=12> */
.L_x_219:
[----:B------:R-:W-:Y:S05]  /*a3e0*/  BSYNC B1 ;  /* 0x0000000000017941 */ /* 0x000fea0003800000 */
.L_x_218:
        /* <DEDUP_REMOVED lines=12> */
.L_x_221:
[----:B------:R-:W-:Y:S05]  /*a4b0*/  BSYNC B1 ;  /* 0x0000000000017941 */ /* 0x000fea0003800000 */
.L_x_220:
        /* <DEDUP_REMOVED lines=12> */
.L_x_223:
[----:B------:R-:W-:Y:S05]  /*a580*/  BSYNC B1 ;  /* 0x0000000000017941 */ /* 0x000fea0003800000 */
.L_x_222:
        /* <DEDUP_REMOVED lines=12> */
.L_x_225:
[----:B------:R-:W-:Y:S05]  /*a650*/  BSYNC B1 ;  /* 0x0000000000017941 */ /* 0x000fea0003800000 */
.L_x_224:
        /* <DEDUP_REMOVED lines=12> */
.L_x_227:
[----:B------:R-:W-:Y:S05]  /*a720*/  BSYNC B1 ;  /* 0x0000000000017941 */ /* 0x000fea0003800000 */
.L_x_226:
        /* <DEDUP_REMOVED lines=12> */
.L_x_229:
[----:B------:R-:W-:Y:S05]  /*a7f0*/  BSYNC B1 ;  /* 0x0000000000017941 */ /* 0x000fea0003800000 */
.L_x_228:
        /* <DEDUP_REMOVED lines=12> */
.L_x_231:
[----:B------:R-:W-:Y:S05]  /*a8c0*/  BSYNC B1 ;  /* 0x0000000000017941 */ /* 0x000fea0003800000 */
.L_x_230:
        /* <DEDUP_REMOVED lines=12> */
.L_x_233:
[----:B------:R-:W-:Y:S05]  /*a990*/  BSYNC B1 ;  /* 0x0000000000017941 */ /* 0x000fea0003800000 */
.L_x_232:
        /* <DEDUP_REMOVED lines=12> */
.L_x_235:
[----:B------:R-:W-:Y:S05]  /*aa60*/  BSYNC B1 ;  /* 0x0000000000017941 */ /* 0x000fea0003800000 */
.L_x_234:
[----:B-----5:R-:W-:Y:S01]  /*aa70*/  LOP3.LUT R2, R2, 0xff, RZ, 0xc0, !PT ;  /* 0x000000ff02027812 */ /* 0x020fe200078ec0ff */
[----:B------:R-:W-:Y:S01]  /*aa80*/  BSSY B1, `(.L_x_236) ;  /* 0x000000b000017945 */ /* 0x000fe20003800000 */
[----:B------:R-:W-:Y:S02]  /*aa90*/  ISETP.LT.OR P5, PT, R41, 0x41, !P2 ;  /* 0x000000412900780c */ /* 0x000fe400057a1670 */
[----:B------:R-:W-:-:S05]  /*aaa0*/  F2FP.F16.E5M2.UNPACK_B R2, R2 ;  /* 0x00000002ff02723e */ /* 0x000fca00020004ff */
[----:B------:R-:W-:-:S05]  /*aab0*/  HADD2.F32 R2, -RZ, R2.H0_H0 ;  /* 0x20000002ff027230 */ /* 0x000fca0000004100 */
[----:B0-----:R-:W-:-:S04]  /*aac0*/  FMUL R3, R2, UR21 ;  /* 0x0000001502037c20 */ /* 0x001fc80008400000 */
[----:B------:R-:W-:Y:S01]  /*aad0*/  FFMA R3, R0, UR20, R3 ;  /* 0x0000001400037c23 */ /* 0x000fe20008000003 */
[----:B------:R-:W-:-:S04]  /*aae0*/  PRMT R0, RZ, 0x7610, R0 ;  /* 0x00007610ff007816 */ /* 0x000fc80000000000 */
[----:B------:R-:W-:-:S05]  /*aaf0*/  F2FP.SATFINITE.E5M2.F32.PACK_AB_MERGE_C R3, RZ, R3, RZ ;  /* 0x00000003ff03723e */ /* 0x000fca00048060ff */
[----:B------:R0:W-:Y:S01]  /*ab00*/  @!P3 STG.E.U8 desc[UR14][R30.64+0x41], R3 ;  /* 0x000041031e00b986 */ /* 0x0001e2000c10110e */
[----:B------:R-:W-:Y:S05]  /*ab10*/  @P5 BRA `(.L_x_237) ;  /* 0x0000000000045947 */ /* 0x000fea0003800000 */
[----:B------:R0:W5:Y:S02]  /*ab20*/  LDG.E.U8 R0, desc[UR14][R26.64+0x40] ;  /* 0x0000400e1a007981 */ /* 0x000164000c1e1100 */
.L_x_237:
[----:B------:R-:W-:Y:S05]  /*ab30*/  BSYNC B1 ;  /* 0x0000000000017941 */ /* 0x000fea0003800000 */
.L_x_236:
[----:B------:R-:W2:Y:S01]  /*ab40*/  LDL.LU R2, [R1] ;  /* 0x0000000001027983 */ /* 0x000ea20000300800 */
[----:B-----5:R-:W-:Y:S01]  /*ab50*/  LOP3.LUT R0, R0, 0xff, RZ, 0xc0, !PT ;  /* 0x000000ff00007812 */ /* 0x020fe200078ec0ff */
[----:B------:R-:W-:Y:S01]  /*ab60*/  BSSY B1, `(.L_x_238) ;  /* 0x000000b000017945 */ /* 0x000fe20003800000 */
[----:B------:R-:W-:Y:S02]  /*ab70*/  ISETP.LT.OR P3, PT, R41, 0x42, !P2 ;  /* 0x000000422900780c */ /* 0x000fe40005761670 */
[----:B------:R-:W-:-:S05]  /*ab80*/  F2FP.F16.E5M2.UNPACK_B R0, R0 ;  /* 0x00000000ff00723e */ /* 0x000fca00020004ff */
[----:B------:R-:W-:-:S05]  /*ab90*/  HADD2.F32 R0, -RZ, R0.H0_H0 ;  /* 0x20000000ff007230 */ /* 0x000fca0000004100 */
[----:B------:R-:W-:-:S04]  /*aba0*/  FMUL R0, R0, UR21 ;  /* 0x0000001500007c20 */ /* 0x000fc80008400000 */
[----:B--2---:R-:W-:-:S05]  /*abb0*/  FFMA R0, R2, UR20, R0 ;  /* 0x0000001402007c23 */ /* 0x004fca0008000000 */
[----:B0-----:R-:W-:Y:S02]  /*abc0*/  F2FP.SATFINITE.E5M2.F32.PACK_AB_MERGE_C R3, RZ, R0, RZ ;  /* 0x00000000ff03723e */ /* 0x001fe400048060ff */
[----:B------:R-:W-:-:S03]  /*abd0*/  PRMT R0, RZ, 0x7610, R0 ;  /* 0x00007610ff007816 */ /* 0x000fc60000000000 */
[----:B------:R0:W-:Y:S01]  /*abe0*/  @!P5 STG.E.U8 desc[UR14][R28.64+0x40], R3 ;  /* 0x000040031c00d986 */ /* 0x0001e2000c10110e */
[----:B------:R-:W-:Y:S05]  /*abf0*/  @P3 BRA `(.L_x_239) ;  /* 0x0000000000043947 */ /* 0x000fea0003800000 */
[----:B------:R2:W5:Y:S02]  /*ac00*/  LDG.E.U8 R0, desc[UR14][R26.64+0x41] ;  /* 0x0000410e1a007981 */ /* 0x000564000c1e1100 */
.L_x_239:
[----:B------:R-:W-:Y:S05]  /*ac10*/  BSYNC B1 ;  /* 0x0000000000017941 */ /* 0x000fea0003800000 */
.L_x_238:
[----:B------:R-:W3:Y:S01]  /*ac20*/  LDL.LU R2, [R1+0x4] ;  /* 0x0000040001027983 */ /* 0x000ee20000300800 */
[----:B-----5:R-:W-:Y:S01]  /*ac30*/  LOP3.LUT R0, R0, 0xff, RZ, 0xc0, !PT ;  /* 0x000000ff00007812 */ /* 0x020fe200078ec0ff */
[----:B------:R-:W-:Y:S01]  /*ac40*/  BSSY B1, `(.L_x_240) ;  /* 0x000000b000017945 */ /* 0x000fe20003800000 */
[----:B------:R-:W-:Y:S02]  /*ac50*/  ISETP.LT.OR P5, PT, R41, 0x49, !P1 ;  /* 0x000000492900780c */ /* 0x000fe40004fa1670 */
[----:B------:R-:W-:-:S05]  /*ac60*/  F2FP.F16.E5M2.UNPACK_B R0, R0 ;  /* 0x00000000ff00723e */ /* 0x000fca00020004ff */
[----:B------:R-:W-:-:S05]  /*ac70*/  HADD2.F32 R0, -RZ, R0.H0_H0 ;  /* 0x20000000ff007230 */ /* 0x000fca0000004100 */
[----:B------:R-:W-:-:S04]  /*ac80*/  FMUL R0, R0, UR21 ;  /* 0x0000001500007c20 */ /* 0x000fc80008400000 */
[----:B---3--:R-:W-:-:S05]  /*ac90*/  FFMA R0, R2, UR20, R0 ;  /* 0x0000001402007c23 */ /* 0x008fca0008000000 */
[----:B0-----:R-:W-:Y:S02]  /*aca0*/  F2FP.SATFINITE.E5M2.F32.PACK_AB_MERGE_C R3, RZ, R0, RZ ;  /* 0x00000000ff03723e */ /* 0x001fe400048060ff */
[----:B------:R-:W-:-:S03]  /*acb0*/  PRMT R0, RZ, 0x7610, R0 ;  /* 0x00007610ff007816 */ /* 0x000fc60000000000 */
[----:B------:R0:W-:Y:S01]  /*acc0*/  @!P3 STG.E.U8 desc[UR14][R28.64+0x41], R3 ;  /* 0x000041031c00b986 */ /* 0x0001e2000c10110e */
[----:B------:R-:W-:Y:S05]  /*acd0*/  @P5 BRA `(.L_x_241) ;  /* 0x0000000000045947 */ /* 0x000fea0003800000 */
[----:B------:R3:W5:Y:S02]  /*ace0*/  LDG.E.U8 R0, desc[UR14][R24.64+0x48] ;  /* 0x0000480e18007981 */ /* 0x000764000c1e1100 */
.L_x_241:
[----:B------:R-:W-:Y:S05]  /*acf0*/  BSYNC B1 ;  /* 0x0000000000017941 */ /* 0x000fea0003800000 */
.L_x_240:
[----:B------:R-:W2:Y:S01]  /*ad00*/  LDL.LU R2, [R1+0x8] ;  /* 0x0000080001027983 */ /* 0x000ea20000300800 */
        /* <DEDUP_REMOVED lines=12> */
.L_x_243:
[----:B------:R-:W-:Y:S05]  /*add0*/  BSYNC B1 ;  /* 0x0000000000017941 */ /* 0x000fea0003800000 */
.L_x_242:
        /* <DEDUP_REMOVED lines=13> */
.L_x_245:
[----:B------:R-:W-:Y:S05]  /*aeb0*/  BSYNC B1 ;  /* 0x0000000000017941 */ /* 0x000fea0003800000 */
.L_x_244:
        /* <DEDUP_REMOVED lines=13> */
.L_x_247:
[----:B------:R-:W-:Y:S05]  /*af90*/  BSYNC B1 ;  /* 0x0000000000017941 */ /* 0x000fea0003800000 */
.L_x_246:
        /* <DEDUP_REMOVED lines=13> */
.L_x_249:
[----:B------:R-:W-:Y:S05]  /*b070*/  BSYNC B1 ;  /* 0x0000000000017941 */ /* 0x000fea0003800000 */
.L_x_248:
        /* <DEDUP_REMOVED lines=13> */
.L_x_251:
[----:B------:R-:W-:Y:S05]  /*b150*/  BSYNC B1 ;  /* 0x0000000000017941 */ /* 0x000fea0003800000 */
.L_x_250:
        /* <DEDUP_REMOVED lines=13> */
.L_x_253:
[----:B------:R-:W-:Y:S05]  /*b230*/  BSYNC B1 ;  /* 0x0000000000017941 */ /* 0x000fea0003800000 */
.L_x_252:
        /* <DEDUP_REMOVED lines=13> */
.L_x_255:
[----:B------:R-:W-:Y:S05]  /*b310*/  BSYNC B1 ;  /* 0x0000000000017941 */ /* 0x000fea0003800000 */
.L_x_254:
        /* <DEDUP_REMOVED lines=13> */
.L_x_257:
[----:B------:R-:W-:Y:S05]  /*b3f0*/  BSYNC B1 ;  /* 0x0000000000017941 */ /* 0x000fea0003800000 */
.L_x_256:
        /* <DEDUP_REMOVED lines=13> */
.L_x_259:
[----:B------:R-:W-:Y:S05]  /*b4d0*/  BSYNC B1 ;  /* 0x0000000000017941 */ /* 0x000fea0003800000 */
.L_x_258:
        /* <DEDUP_REMOVED lines=13> */
.L_x_261:
[----:B------:R-:W-:Y:S05]  /*b5b0*/  BSYNC B1 ;  /* 0x0000000000017941 */ /* 0x000fea0003800000 */
.L_x_260:
        /* <DEDUP_REMOVED lines=13> */
.L_x_263:
[----:B------:R-:W-:Y:S05]  /*b690*/  BSYNC B1 ;  /* 0x0000000000017941 */ /* 0x000fea0003800000 */
.L_x_262:
        /* <DEDUP_REMOVED lines=13> */
.L_x_265:
[----:B------:R-:W-:Y:S05]  /*b770*/  BSYNC B1 ;  /* 0x0000000000017941 */ /* 0x000fea0003800000 */
.L_x_264:
        /* <DEDUP_REMOVED lines=13> */
.L_x_267:
[----:B------:R-:W-:Y:S05]  /*b850*/  BSYNC B1 ;  /* 0x0000000000017941 */ /* 0x000fea0003800000 */
.L_x_266:
        /* <DEDUP_REMOVED lines=13> */
.L_x_269:
[----:B------:R-:W-:Y:S05]  /*b930*/  BSYNC B1 ;  /* 0x0000000000017941 */ /* 0x000fea0003800000 */
.L_x_268:
        /* <DEDUP_REMOVED lines=13> */
.L_x_271:
[----:B------:R-:W-:Y:S05]  /*ba10*/  BSYNC B1 ;  /* 0x0000000000017941 */ /* 0x000fea0003800000 */
.L_x_270:
        /* <DEDUP_REMOVED lines=13> */
.L_x_273:
[----:B------:R-:W-:Y:S05]  /*baf0*/  BSYNC B1 ;  /* 0x0000000000017941 */ /* 0x000fea0003800000 */
.L_x_272:
        /* <DEDUP_REMOVED lines=13> */
.L_x_275:
[----:B------:R-:W-:Y:S05]  /*bbd0*/  BSYNC B1 ;  /* 0x0000000000017941 */ /* 0x000fea0003800000 */
.L_x_274:
        /* <DEDUP_REMOVED lines=13> */
.L_x_277:
[----:B------:R-:W-:Y:S05]  /*bcb0*/  BSYNC B1 ;  /* 0x0000000000017941 */ /* 0x000fea0003800000 */
.L_x_276:
        /* <DEDUP_REMOVED lines=13> */
.L_x_279:
[----:B------:R-:W-:Y:S05]  /*bd90*/  BSYNC B1 ;  /* 0x0000000000017941 */ /* 0x000fea0003800000 */
.L_x_278:
        /* <DEDUP_REMOVED lines=13> */
.L_x_281:
[----:B------:R-:W-:Y:S05]  /*be70*/  BSYNC B1 ;  /* 0x0000000000017941 */ /* 0x000fea0003800000 */
.L_x_280:
        /* <DEDUP_REMOVED lines=13> */
.L_x_283:
[----:B------:R-:W-:Y:S05]  /*bf50*/  BSYNC B1 ;  /* 0x0000000000017941 */ /* 0x000fea0003800000 */
.L_x_282:
        /* <DEDUP_REMOVED lines=13> */
.L_x_285:
[----:B------:R-:W-:Y:S05]  /*c030*/  BSYNC B1 ;  /* 0x0000000000017941 */ /* 0x000fea0003800000 */
.L_x_284:
        /* <DEDUP_REMOVED lines=13> */
.L_x_287:
[----:B------:R-:W-:Y:S05]  /*c110*/  BSYNC B1 ;  /* 0x0000000000017941 */ /* 0x000fea0003800000 */
.L_x_286:
        /* <DEDUP_REMOVED lines=13> */
.L_x_289:
[----:B------:R-:W-:Y:S05]  /*c1f0*/  BSYNC B1 ;  /* 0x0000000000017941 */ /* 0x000fea0003800000 */
.L_x_288:
        /* <DEDUP_REMOVED lines=13> */
.L_x_291:
[----:B------:R-:W-:Y:S05]  /*c2d0*/  BSYNC B1 ;  /* 0x0000000000017941 */ /* 0x000fea0003800000 */
.L_x_290:
        /* <DEDUP_REMOVED lines=13> */
.L_x_293:
[----:B------:R-:W-:Y:S05]  /*c3b0*/  BSYNC B1 ;  /* 0x0000000000017941 */ /* 0x000fea0003800000 */
.L_x_292:
        /* <DEDUP_REMOVED lines=13> */
.L_x_295:
[----:B------:R-:W-:Y:S05]  /*c490*/  BSYNC B1 ;  /* 0x0000000000017941 */ /* 0x000fea0003800000 */
.L_x_294:
[----:B------:R-:W-:Y:S05]  /*c4a0*/  @P2 BRA `(.L_x_296) ;  /* 0x0000002000ac2947 */ /* 0x000fea0003800000 */
[----:B------:R-:W2:Y:S01]  /*c4b0*/  LDL.LU R2, [R1+0x74] ;  /* 0x0000740001027983 */ /* 0x000ea20000300800 */
[----:B-----5:R-:W-:-:S04]  /*c4c0*/  LOP3.LUT R0, R0, 0xff, RZ, 0xc0, !PT ;  /* 0x000000ff00007812 */ /* 0x020fc800078ec0ff */
[----:B------:R-:W-:-:S05]  /*c4d0*/  F2FP.F16.E5M2.UNPACK_B R0, R0 ;  /* 0x00000000ff00723e */ /* 0x000fca00020004ff */
[----:B------:R-:W-:-:S05]  /*c4e0*/  HADD2.F32 R0, -RZ, R0.H0_H0 ;  /* 0x20000000ff007230 */ /* 0x000fca0000004100 */
[----:B------:R-:W-:-:S04]  /*c4f0*/  FMUL R0, R0, UR21 ;  /* 0x0000001500007c20 */ /* 0x000fc80008400000 */
[----:B--2---:R-:W-:-:S05]  /*c500*/  FFMA R0, R2, UR20, R0 ;  /* 0x0000001402007c23 */ /* 0x004fca0008000000 */
[----:B0-----:R-:W-:-:S05]  /*c510*/  F2FP.SATFINITE.E5M2.F32.PACK_AB_MERGE_C R3, RZ, R0, RZ ;  /* 0x00000000ff03723e */ /* 0x001fca00048060ff */
[----:B------:R0:W-:Y:S01]  /*c520*/  STG.E.U8 desc[UR14][R28.64+0x79], R3 ;  /* 0x000079031c007986 */ /* 0x0001e2000c10110e */
[----:B------:R-:W-:Y:S05]  /*c530*/  BRA `(.L_x_296) ;  /* 0x0000002000887947 */ /* 0x000fea0003800000 */
.L_x_39:
[C---:B------:R-:W-:Y:S01]  /*c540*/  ISETP.GE.AND P5, PT, R42.reuse, 0x1, PT ;  /* 0x000000012a00780c */ /* 0x040fe20003fa6270 */
[----:B------:R-:W-:Y:S01]  /*c550*/  FMUL R225, R225, UR20 ;  /* 0x00000014e1e17c20 */ /* 0x000fe20008400000 */
[----:B------:R-:W2:Y:S01]  /*c560*/  LDL.LU R227, [R1+0x14] ;  /* 0x0000140001e37983 */ /* 0x000ea20000300800 */
[----:B------:R-:W-:Y:S02]  /*c570*/  ISETP.GE.AND P2, PT, R42, 0x9, PT ;  /* 0x000000092a00780c */ /* 0x000fe40003f46270 */
[C---:B------:R-:W-:Y:S02]  /*c580*/  ISETP.LT.OR P1, PT, R41.reuse, 0x2, !P5 ;  /* 0x000000022900780c */ /* 0x040fe40006f21670 */
[----:B------:R-:W-:Y:S02]  /*c590*/  F2FP.SATFINITE.E5M2.F32.PACK_AB_MERGE_C R225, RZ, R225, RZ ;  /* 0x000000e1ffe1723e */ /* 0x000fe400048060ff */
[C---:B------:R-:W-:Y:S01]  /*c5a0*/  ISETP.LT.OR P3, PT, R41.reuse, 0x1, !P5 ;  /* 0x000000012900780c */ /* 0x040fe20006f61670 */
[----:B------:R-:W-:Y:S01]  /*c5b0*/  FMUL R226, R226, UR20 ;  /* 0x00000014e2e27c20 */ /* 0x000fe20008400000 */
[----:B------:R-:W-:Y:S01]  /*c5c0*/  ISETP.LT.OR P6, PT, R41, 0x1, !P2 ;  /* 0x000000012900780c */ /* 0x000fe200057c1670 */
[----:B------:R-:W-:Y:S01]  /*c5d0*/  FMUL R223, R223, UR20 ;  /* 0x00000014dfdf7c20 */ /* 0x000fe20008400000 */
[----:B------:R-:W-:-:S05]  /*c5e0*/  FMUL R224, R224, UR20 ;  /* 0x00000014e0e07c20 */ /* 0x000fca0008400000 */
[----:B------:R-:W-:Y:S01]  /*c5f0*/  @!P1 STG.E.U8 desc[UR14][R24.64+0x1], R225 ;  /* 0x000001e118009986 */ /* 0x000fe2000c10110e */
[C---:B------:R-:W-:Y:S02]  /*c600*/  ISETP.LT.OR P1, PT, R41.reuse, 0x2, !P2 ;  /* 0x000000022900780c */ /* 0x040fe40005721670 */
[----:B------:R-:W-:Y:S02]  /*c610*/  F2FP.SATFINITE.E5M2.F32.PACK_AB_MERGE_C R33, RZ, R226, RZ ;  /* 0x000000e2ff21723e */ /* 0x000fe400048060ff */
[----:B------:R-:W-:Y:S02]  /*c620*/  F2FP.SATFINITE.E5M2.F32.PACK_AB_MERGE_C R223, RZ, R223, RZ ;  /* 0x000000dfffdf723e */ /* 0x000fe400048060ff */
[----:B------:R-:W-:Y:S01]  /*c630*/  F2FP.SATFINITE.E5M2.F32.PACK_AB_MERGE_C R35, RZ, R224, RZ ;  /* 0x000000e0ff23723e */ /* 0x000fe200048060ff */
[----:B------:R0:W-:Y:S01]  /*c640*/  @!P3 STG.E.U8 desc[UR14][R24.64], R33 ;  /* 0x000000211800b986 */ /* 0x0001e2000c10110e */
[----:B------:R-:W-:Y:S01]  /*c650*/  ISETP.LT.OR P3, PT, R41, 0x9, !P5 ;  /* 0x000000092900780c */ /* 0x000fe20006f61670 */
[----:B------:R-:W-:-:S02]  /*c660*/  FMUL R222, R222, UR20 ;  /* 0x00000014dede7c20 */ /* 0x000fc40008400000 */
[----:B------:R1:W-:Y:S01]  /*c670*/  @!P6 STG.E.U8 desc[UR14][R26.64], R35 ;  /* 0x000000231a00e986 */ /* 0x0003e2000c10110e */
[----:B------:R-:W-:-:S03]  /*c680*/  ISETP.LT.OR P6, PT, R41, 0x9, !P2 ;  /* 0x000000092900780c */ /* 0x000fc600057c1670 */
[----:B------:R-:W-:Y:S01]  /*c690*/  @!P1 STG.E.U8 desc[UR14][R26.64+0x1], R223 ;  /* 0x000001df1a009986 */ /* 0x000fe2000c10110e */
[----:B------:R-:W-:Y:S01]  /*c6a0*/  ISETP.LT.OR P1, PT, R41, 0xa, !P5 ;  /* 0x0000000a2900780c */ /* 0x000fe20006f21670 */
[----:B------:R-:W-:Y:S01]  /*c6b0*/  FMUL R221, R221, UR20 ;  /* 0x00000014dddd7c20 */ /* 0x000fe20008400000 */
[----:B------:R-:W-:Y:S01]  /*c6c0*/  FMUL R220, R220, UR20 ;  /* 0x00000014dcdc7c20 */ /* 0x000fe20008400000 */
[----:B------:R-:W-:Y:S01]  /*c6d0*/  F2FP.SATFINITE.E5M2.F32.PACK_AB_MERGE_C R37, RZ, R222, RZ ;  /* 0x000000deff25723e */ /* 0x000fe200048060ff */
[----:B------:R-:W-:Y:S01]  /*c6e0*/  FMUL R219, R219, UR20 ;  /* 0x00000014dbdb7c20 */ /* 0x000fe20008400000 */
[----:B------:R-:W-:Y:S01]  /*c6f0*/  FMUL R218, R218, UR20 ;  /* 0x00000014dada7c20 */ /* 0x000fe20008400000 */
[----:B------:R-:W-:Y:S01]  /*c700*/  F2FP.SATFINITE.E5M2.F32.PACK_AB_MERGE_C R221, RZ, R221, RZ ;  /* 0x000000ddffdd723e */ /* 0x000fe200048060ff */
[----:B------:R-:W-:Y:S01]  /*c710*/  FMUL R217, R217, UR20 ;  /* 0x00000014d9d97c20 */ /* 0x000fe20008400000 */
[----:B0-----:R-:W-:Y:S01]  /*c720*/  F2FP.SATFINITE.E5M2.F32.PACK_AB_MERGE_C R33, RZ, R220, RZ ;  /* 0x000000dcff21723e */ /* 0x001fe200048060ff */
[----:B------:R-:W-:Y:S01]  /*c730*/  @!P3 STG.E.U8 desc[UR14][R24.64+0x8], R37 ;  /* 0x000008251800b986 */ /* 0x000fe2000c10110e */
[----:B------:R-:W-:-:S03]  /*c740*/  ISETP.LT.OR P3, PT, R41, 0xa, !P2 ;  /* 0x0000000a2900780c */ /* 0x000fc60005761670 */
[----:B------:R-:W-:Y:S01]  /*c750*/  @!P1 STG.E.U8 desc[UR14][R24.64+0x9], R221 ;  /* 0x000009dd18009986 */ /* 0x000fe2000c10110e */
[----:B------:R-:W-:-:S03]  /*c760*/  ISETP.LT.OR P1, PT, R41, 0x11, !P5 ;  /* 0x000000112900780c */ /* 0x000fc60006f21670 */
[----:B------:R0:W-:Y:S01]  /*c770*/  @!P6 STG.E.U8 desc[UR14][R26.64+0x8], R33 ;  /* 0x000008211a00e986 */ /* 0x0001e2000c10110e */
[----:B------:R-:W-:Y:S02]  /*c780*/  ISETP.LT.OR P6, PT, R41, 0x12, !P5 ;  /* 0x000000122900780c */ /* 0x000fe40006fc1670 */
[----:B------:R-:W-:Y:S01]  /*c790*/  F2FP.SATFINITE.E5M2.F32.PACK_AB_MERGE_C R219, RZ, R219, RZ ;  /* 0x000000dbffdb723e */ /* 0x000fe200048060ff */
[----:B------:R-:W-:Y:S01]  /*c7a0*/  FMUL R215, R215, UR20 ;  /* 0x00000014d7d77c20 */ /* 0x000fe20008400000 */
[----:B-1----:R-:W-:Y:S01]  /*c7b0*/  F2FP.SATFINITE.E5M2.F32.PACK_AB_MERGE_C R35, RZ, R218, RZ ;  /* 0x000000daff23723e */ /* 0x002fe200048060ff */
[----:B------:R-:W-:Y:S01]  /*c7c0*/  FMUL R216, R216, UR20 ;  /* 0x00000014d8d87c20 */ /* 0x000fe20008400000 */
[----:B------:R-:W-:Y:S01]  /*c7d0*/  F2FP.SATFINITE.E5M2.F32.PACK_AB_MERGE_C R217, RZ, R217, RZ ;  /* 0x000000d9ffd9723e */ /* 0x000fe200048060ff */
[----:B------:R-:W-:Y:S01]  /*c7e0*/  @!P3 STG.E.U8 desc[UR14][R26.64+0x9], R219 ;  /* 0x000009db1a00b986 */ /* 0x000fe2000c10110e */
[----:B------:R-:W-:-:S03]  /*c7f0*/  ISETP.LT.OR P3, PT, R41, 0x12, !P2 ;  /* 0x000000122900780c */ /* 0x000fc60005761670 */
[----:B------:R1:W-:Y:S01]  /*c800*/  @!P1 STG.E.U8 desc[UR14][R24.64+0x10], R35 ;  /* 0x0000102318009986 */ /* 0x0003e2000c10110e */
[----:B------:R-:W-:-:S03]  /*c810*/  ISETP.LT.OR P1, PT, R41, 0x11, !P2 ;  /* 0x000000112900780c */ /* 0x000fc60005721670 */
[----:B------:R-:W-:Y:S01]  /*c820*/  @!P6 STG.E.U8 desc[UR14][R24.64+0x11], R217 ;  /* 0x000011d91800e986 */ /* 0x000fe2000c10110e */
[----:B------:R-:W-:Y:S01]  /*c830*/  ISETP.LT.OR P6, PT, R41, 0x19, !P5 ;  /* 0x000000192900780c */ /* 0x000fe20006fc1670 */
[----:B------:R-:W-:Y:S01]  /*c840*/  FMUL R214, R214, UR20 ;  /* 0x00000014d6d67c20 */ /* 0x000fe20008400000 */
[----:B------:R-:W-:Y:S01]  /*c850*/  F2FP.SATFINITE.E5M2.F32.PACK_AB_MERGE_C R215, RZ, R215, RZ ;  /* 0x000000d7ffd7723e */ /* 0x000fe200048060ff */
[----:B------:R-:W-:Y:S01]  /*c860*/  FMUL R213, R213, UR20 ;  /* 0x00000014d5d57c20 */ /* 0x000fe20008400000 */
[----:B0-----:R-:W-:Y:S01]  /*c870*/  F2FP.SATFINITE.E5M2.F32.PACK_AB_MERGE_C R33, RZ, R216, RZ ;  /* 0x000000d8ff21723e */ /* 0x001fe200048060ff */
[----:B------:R-:W-:Y:S01]  /*c880*/  FMUL R212, R212, UR20 ;  /* 0x00000014d4d47c20 */ /* 0x000fe20008400000 */
[----:B------:R-:W-:Y:S01]  /*c890*/  F2FP.SATFINITE.E5M2.F32.PACK_AB_MERGE_C R37, RZ, R214, RZ ;  /* 0x000000d6ff25723e */ /* 0x000fe200048060ff */
[----:B------:R-:W-:Y:S01]  /*c8a0*/  @!P3 STG.E.U8 desc[UR14][R26.64+0x11], R215 ;  /* 0x000011d71a00b986 */ /* 0x000fe2000c10110e */
[----:B------:R-:W-:-:S03]  /*c8b0*/  ISETP.LT.OR P3, PT, R41, 0x1a, !P5 ;  /* 0x0000001a2900780c */ /* 0x000fc60006f61670 */
[----:B------:R0:W-:Y:S01]  /*c8c0*/  @!P1 STG.E.U8 desc[UR14][R26.64+0x10], R33 ;  /* 0x000010211a009986 */ /* 0x0001e2000c10110e */
[----:B------:R-:W-:-:S03]  /*c8d0*/  ISETP.LT.OR P1, PT, R41, 0x19, !P2 ;  /* 0x000000192900780c */ /* 0x000fc60005721670 */
[----:B------:R3:W-:Y:S01]  /*c8e0*/  @!P6 STG.E.U8 desc[UR14][R24.64+0x18], R37 ;  /* 0x000018251800e986 */ /* 0x0007e2000c10110e */
[----:B------:R-:W-:Y:S01]  /*c8f0*/  ISETP.LT.OR P6, PT, R41, 0x1a, !P2 ;  /* 0x0000001a2900780c */ /* 0x000fe200057c1670 */
[----:B------:R-:W-:Y:S01]  /*c900*/  FMUL R211, R211, UR20 ;  /* 0x00000014d3d37c20 */ /* 0x000fe20008400000 */
        /* <DEDUP_REMOVED lines=16> */
[----:B---3--:R-:W-:Y:S01]  /*ca10*/  F2FP.SATFINITE.E5M2.F32.PACK_AB_MERGE_C R37, RZ, R208, RZ ;  /* 0x000000d0ff25723e */ /* 0x008fe200048060ff */
        /* <DEDUP_REMOVED lines=42> */
[----:B------:R-:W-:Y:S02]  /*ccc0*/  FMUL R196, R196, UR20 ;  /* 0x00000014c4c47c20 */ /* 0x000fe40008400000 */
[----:B------:R-:W4:Y:S01]  /*ccd0*/  LDL.LU R225, [R1+0x10] ;  /* 0x0000100001e17983 */ /* 0x000f220000300800 */
[----:B------:R-:W-:-:S03]  /*cce0*/  F2FP.SATFINITE.E5M2.F32.PACK_AB_MERGE_C R197, RZ, R197, RZ ;  /* 0x000000c5ffc5723e */ /* 0x000fc600048060ff */
[----:B------:R-:W2:Y:S01]  /*ccf0*/  LDL.LU R226, [R1+0xc] ;  /* 0x00000c0001e27983 */ /* 0x000ea20000300800 */
[----:B0-----:R-:W-:-:S03]  /*cd00*/  F2FP.SATFINITE.E5M2.F32.PACK_AB_MERGE_C R33, RZ, R198, RZ ;  /* 0x000000c6ff21723e */ /* 0x001fc600048060ff */
[----:B------:R-:W4:Y:S01]  /*cd10*/  LDL.LU R224, [R1+0x8] ;  /* 0x0000080001e07983 */ /* 0x000f220000300800 */
[----:B---3--:R-:W-:-:S03]  /*cd20*/  F2FP.SATFINITE.E5M2.F32.PACK_AB_MERGE_C R37, RZ, R196, RZ ;  /* 0x000000c4ff25723e */ /* 0x008fc600048060ff */
[----:B------:R-:W3:Y:S04]  /*cd30*/  LDL.LU R223, [R1] ;  /* 0x0000000001df7983 */ /* 0x000ee80000300800 */
[----:B------:R-:W2:Y:S04]  /*cd40*/  LDL.LU R222, [R1+0x18] ;  /* 0x0000180001de7983 */ /* 0x000ea80000300800 */
[----:B------:R-:W2:Y:S01]  /*cd50*/  LDL.LU R220, [R1+0x4] ;  /* 0x0000040001dc7983 */ /* 0x000ea20000300800 */
[----:B------:R-:W-:Y:S01]  /*cd60*/  FMUL R195, R195, UR20 ;  /* 0x00000014c3c37c20 */ /* 0x000fe20008400000 */
[----:B------:R-:W-:Y:S01]  /*cd70*/  FMUL R194, R194, UR20 ;  /* 0x00000014c2c27c20 */ /* 0x000fe20008400000 */
[----:B------:R-:W-:Y:S01]  /*cd80*/  FMUL R193, R193, UR20 ;  /* 0x00000014c1c17c20 */ /* 0x000fe20008400000 */
[----:B------:R-:W-:Y:S01]  /*cd90*/  @!P3 STG.E.U8 desc[UR14][R24.64+0x39], R197 ;  /* 0x000039c51800b986 */ /* 0x000fe2000c10110e */
[----:B------:R-:W-:Y:S01]  /*cda0*/  ISETP.LT.OR P3, PT, R41, 0x3a, !P2 ;  /* 0x0000003a2900780c */ /* 0x000fe20005761670 */
[----:B------:R-:W-:Y:S01]  /*cdb0*/  FMUL R191, R191, UR20 ;  /* 0x00000014bfbf7c20 */ /* 0x000fe20008400000 */
[----:B------:R-:W-:Y:S01]  /*cdc0*/  F2FP.SATFINITE.E5M2.F32.PACK_AB_MERGE_C R195, RZ, R195, RZ ;  /* 0x000000c3ffc3723e */ /* 0x000fe200048060ff */
[----:B------:R0:W-:Y:S01]  /*cdd0*/  @!P1 STG.E.U8 desc[UR14][R24.64+0x38], R33 ;  /* 0x0000382118009986 */ /* 0x0001e2000c10110e */
[C---:B------:R-:W-:Y:S01]  /*cde0*/  ISETP.LT.OR P1, PT, R41.reuse, 0x41, !P5 ;  /* 0x000000412900780c */ /* 0x040fe20006f21670 */
[----:B------:R-:W-:Y:S01]  /*cdf0*/  FMUL R192, R192, UR20 ;  /* 0x00000014c0c07c20 */ /* 0x000fe20008400000 */
[----:B-1----:R-:W-:Y:S01]  /*ce00*/  F2FP.SATFINITE.E5M2.F32.PACK_AB_MERGE_C R35, RZ, R194, RZ ;  /* 0x000000c2ff23723e */ /* 0x002fe200048060ff */
[----:B------:R1:W-:Y:S01]  /*ce10*/  @!P6 STG.E.U8 desc[UR14][R26.64+0x38], R37 ;  /* 0x000038251a00e986 */ /* 0x0003e2000c10110e */
[----:B------:R-:W-:Y:S01]  /*ce20*/  ISETP.LT.OR P6, PT, R41, 0x42, !P5 ;  /* 0x000000422900780c */ /* 0x000fe20006fc1670 */
[----:B------:R-:W-:Y:S01]  /*ce30*/  FMUL R190, R190, UR20 ;  /* 0x00000014bebe7c20 */ /* 0x000fe20008400000 */
[----:B------:R-:W-:Y:S01]  /*ce40*/  F2FP.SATFINITE.E5M2.F32.PACK_AB_MERGE_C R193, RZ, R193, RZ ;  /* 0x000000c1ffc1723e */ /* 0x000fe200048060ff */
[----:B------:R-:W-:Y:S01]  /*ce50*/  FMUL R189, R189, UR20 ;  /* 0x00000014bdbd7c20 */ /* 0x000fe20008400000 */
[----:B------:R-:W-:Y:S01]  /*ce60*/  F2FP.SATFINITE.E5M2.F32.PACK_AB_MERGE_C R191, RZ, R191, RZ ;  /* 0x000000bfffbf723e */ /* 0x000fe200048060ff */
[----:B------:R-:W-:Y:S01]  /*ce70*/  @!P3 STG.E.U8 desc[UR14][R26.64+0x39], R195 ;  /* 0x000039c31a00b986 */ /* 0x000fe2000c10110e */
[C---:B------:R-:W-:Y:S01]  /*ce80*/  ISETP.LT.OR P3, PT, R41.reuse, 0x42, !P2 ;  /* 0x000000422900780c */ /* 0x040fe20005761670 */
[----:B------:R-:W-:Y:S01]  /*ce90*/  FMUL R188, R188, UR20 ;  /* 0x00000014bcbc7c20 */ /* 0x000fe20008400000 */
[----:B0-----:R-:W-:Y:S01]  /*cea0*/  F2FP.SATFINITE.E5M2.F32.PACK_AB_MERGE_C R33, RZ, R192, RZ ;  /* 0x000000c0ff21723e */ /* 0x001fe200048060ff */
[----:B------:R0:W-:Y:S01]  /*ceb0*/  @!P1 STG.E.U8 desc[UR14][R24.64+0x40], R35 ;  /* 0x0000402318009986 */ /* 0x0001e2000c10110e */
[----:B------:R-:W-:Y:S01]  /*cec0*/  ISETP.LT.OR P1, PT, R41, 0x41, !P2 ;  /* 0x000000412900780c */ /* 0x000fe20005721670 */
[----:B------:R-:W-:Y:S01]  /*ced0*/  FMUL R187, R187, UR20 ;  /* 0x00000014bbbb7c20 */ /* 0x000fe20008400000 */
[----:B-1----:R-:W-:Y:S01]  /*cee0*/  F2FP.SATFINITE.E5M2.F32.PACK_AB_MERGE_C R37, RZ, R190, RZ ;  /* 0x000000beff25723e */ /* 0x002fe200048060ff */
[----:B------:R-:W-:Y:S01]  /*cef0*/  @!P6 STG.E.U8 desc[UR14][R24.64+0x41], R193 ;  /* 0x000041c11800e986 */ /* 0x000fe2000c10110e */
        /* <DEDUP_REMOVED lines=12> */
[----:B------:R-:W-:Y:S01]  /*cfc0*/  F2FP.SATFINITE.E5M2.F32.PACK_AB_MERGE_C R185, RZ, R185, RZ ;  /* 0x000000b9ffb9723e */ /* 0x000fe200048060ff */
[----:B------:R1:W-:Y:S01]  /*cfd0*/  @!P6 STG.E.U8 desc[UR14][R24.64+0x48], R37 ;  /* 0x000048251800e986 */ /* 0x0003e2000c10110e */
[----:B------:R-:W-:Y:S01]  /*cfe0*/  ISETP.LT.OR P6, PT, R41, 0x4a, !P2 ;  /* 0x0000004a2900780c */ /* 0x000fe200057c1670 */
[----:B------:R-:W-:Y:S01]  /*cff0*/  FMUL R182, R182, UR20 ;  /* 0x00000014b6b67c20 */ /* 0x000fe20008400000 */
[----:B------:R-:W-:Y:S01]  /*d000*/  FMUL R181, R181, UR20 ;  /* 0x00000014b5b57c20 */ /* 0x000fe20008400000 */
[----:B------:R-:W-:Y:S01]  /*d010*/  F2FP.SATFINITE.E5M2.F32.PACK_AB_MERGE_C R183, RZ, R183, RZ ;  /* 0x000000b7ffb7723e */ /* 0x000fe200048060ff */
[----:B------:R-:W-:Y:S01]  /*d020*/  FMUL R180, R180, UR20 ;  /* 0x00000014b4b47c20 */ /* 0x000fe20008400000 */
[----:B------:R-:W-:Y:S01]  /*d030*/  @!P3 STG.E.U8 desc[UR14][R24.64+0x49], R189 ;  /* 0x000049bd1800b986 */ /* 0x000fe2000c10110e */
[----:B------:R-:W-:Y:S01]  /*d040*/  ISETP.LT.OR P3, PT, R41, 0x52, !P5 ;  /* 0x000000522900780c */ /* 0x000fe20006f61670 */
[----:B------:R-:W-:Y:S01]  /*d050*/  FMUL R179, R179, UR20 ;  /* 0x00000014b3b37c20 */ /* 0x000fe20008400000 */
[----:B0-----:R-:W-:Y:S01]  /*d060*/  F2FP.SATFINITE.E5M2.F32.PACK_AB_MERGE_C R33, RZ, R186, RZ ;  /* 0x000000baff21723e */ /* 0x001fe200048060ff */
[----:B------:R0:W-:Y:S01]  /*d070*/  @!P1 STG.E.U8 desc[UR14][R26.64+0x48], R35 ;  /* 0x000048231a009986 */ /* 0x0001e2000c10110e */
[C---:B------:R-:W-:Y:S01]  /*d080*/  ISETP.LT.OR P1, PT, R41.reuse, 0x51, !P5 ;  /* 0x000000512900780c */ /* 0x040fe20006f21670 */
        /* <DEDUP_REMOVED lines=13> */
[C---:B------:R-:W-:Y:S01]  /*d160*/  ISETP.LT.OR P1, PT, R41.reuse, 0x59, !P5 ;  /* 0x000000592900780c */ /* 0x040fe20006f21670 */
[----:B------:R-:W-:Y:S01]  /*d170*/  FMUL R174, R174, UR20 ;  /* 0x00000014aeae7c20 */ /* 0x000fe20008400000 */
[----:B------:R-:W-:Y:S01]  /*d180*/  F2FP.SATFINITE.E5M2.F32.PACK_AB_MERGE_C R177, RZ, R177, RZ ;  /* 0x000000b1ffb1723e */ /* 0x000fe200048060ff */
[----:B------:R1:W-:Y:S01]  /*d190*/  @!P6 STG.E.U8 desc[UR14][R26.64+0x50], R37 ;  /* 0x000050251a00e986 */ /* 0x0003e2000c10110e */
[----:B------:R-:W-:Y:S01]  /*d1a0*/  ISETP.LT.OR P6, PT, R41, 0x5a, !P5 ;  /* 0x0000005a2900780c */ /* 0x000fe20006fc1670 */
[----:B------:R-:W-:Y:S01]  /*d1b0*/  FMUL R173, R173, UR20 ;  /* 0x00000014adad7c20 */ /* 0x000fe20008400000 */
[----:B------:R-:W-:Y:S01]  /*d1c0*/  F2FP.SATFINITE.E5M2.F32.PACK_AB_MERGE_C R175, RZ, R175, RZ ;  /* 0x000000afffaf723e */ /* 0x000fe200048060ff */
[----:B------:R-:W-:Y:S01]  /*d1d0*/  FMUL R172, R172, UR20 ;  /* 0x00000014acac7c20 */ /* 0x000fe20008400000 */
[----:B------:R-:W-:Y:S01]  /*d1e0*/  FMUL R171, R171, UR20 ;  /* 0x00000014abab7c20 */ /* 0x000fe20008400000 */
        /* <DEDUP_REMOVED lines=42> */
[----:B------:R1:W-:Y:S01]  /*d490*/  @!P3 STG.E.U8 desc[UR14][R24.64+0x68], R33 ;  /* 0x000068211800b986 */ /* 0x0003e2000c10110e */
[----:B------:R-:W-:Y:S01]  /*d4a0*/  ISETP.LT.OR P3, PT, R41, 0x6a, !P2 ;  /* 0x0000006a2900780c */ /* 0x000fe20005761670 */
[----:B------:R-:W-:Y:S01]  /*d4b0*/  FMUL R158, R158, UR20 ;  /* 0x000000149e9e7c20 */ /* 0x000fe20008400000 */
[----:B0-----:R-:W-:Y:S01]  /*d4c0*/  F2FP.SATFINITE.E5M2.F32.PACK_AB_MERGE_C R35, RZ, R170, RZ ;  /* 0x000000aaff23723e */ /* 0x001fe200048060ff */
[----:B------:R-:W-:Y:S01]  /*d4d0*/  FMUL R157, R157, UR20 ;  /* 0x000000149d9d7c20 */ /* 0x000fe20008400000 */
[----:B------:R-:W-:Y:S01]  /*d4e0*/  F2FP.SATFINITE.E5M2.F32.PACK_AB_MERGE_C R159, RZ, R159, RZ ;  /* 0x0000009fff9f723e */ /* 0x000fe200048060ff */
[----:B------:R-:W-:Y:S01]  /*d4f0*/  FMUL R156, R156, UR20 ;  /* 0x000000149c9c7c20 */ /* 0x000fe20008400000 */
[----:B------:R-:W-:Y:S01]  /*d500*/  FMUL R155, R155, UR20 ;  /* 0x000000149b9b7c20 */ /* 0x000fe20008400000 */
[----:B------:R-:W-:Y:S01]  /*d510*/  @!P6 STG.E.U8 desc[UR14][R24.64+0x69], R173 ;  /* 0x000069ad1800e986 */ /* 0x000fe2000c10110e */
[----:B------:R-:W-:Y:S01]  /*d520*/  ISETP.LT.OR P6, PT, R41, 0x71, !P5 ;  /* 0x000000712900780c */ /* 0x000fe20006fc1670 */
[----:B------:R-:W-:Y:S01]  /*d530*/  FMUL R153, R153, UR20 ;  /* 0x0000001499997c20 */ /* 0x000fe20008400000 */
[----:B------:R-:W-:Y:S01]  /*d540*/  F2FP.SATFINITE.E5M2.F32.PACK_AB_MERGE_C R157, RZ, R157, RZ ;  /* 0x0000009dff9d723e */ /* 0x000fe200048060ff */
[----:B------:R-:W-:Y:S01]  /*d550*/  @!P1 STG.E.U8 desc[UR14][R26.64+0x68], R37 ;  /* 0x000068251a009986 */ /* 0x000fe2000c10110e */
        /* <DEDUP_REMOVED lines=12> */
[----:B------:R-:W-:Y:S01]  /*d620*/  FMUL R21, R21, UR20 ;  /* 0x0000001415157c20 */ /* 0x000fe20008400000 */
[----:B------:R-:W-:Y:S01]  /*d630*/  @!P1 STG.E.U8 desc[UR14][R24.64+0x71], R169 ;  /* 0x000071a918009986 */ /* 0x000fe2000c10110e */
[----:B------:R-:W-:Y:S01]  /*d640*/  ISETP.LT.OR P1, PT, R41, 0x79, !P5 ;  /* 0x000000792900780c */ /* 0x000fe20006f21670 */
[----:B------:R-:W-:Y:S01]  /*d650*/  FMUL R19, R19, UR20 ;  /* 0x0000001413137c20 */ /* 0x000fe20008400000 */
[C---:B------:R-:W-:Y:S01]  /*d660*/  ISETP.LT.OR P5, PT, R41.reuse, 0x7a, !P5 ;  /* 0x0000007a2900780c */ /* 0x040fe20006fa1670 */
[----:B------:R1:W-:Y:S01]  /*d670*/  @!P3 STG.E.U8 desc[UR14][R26.64+0x70], R33 ;  /* 0x000070211a00b986 */ /* 0x0003e2000c10110e */
[C---:B------:R-:W-:Y:S01]  /*d680*/  ISETP.LT.OR P3, PT, R41.reuse, 0x79, !P2 ;  /* 0x000000792900780c */ /* 0x040fe20005761670 */
[----:B------:R-:W-:Y:S01]  /*d690*/  FMUL R20, R20, UR20 ;  /* 0x0000001414147c20 */ /* 0x000fe20008400000 */
[----:B------:R-:W-:Y:S01]  /*d6a0*/  ISETP.LT.OR P2, PT, R41, 0x7a, !P2 ;  /* 0x0000007a2900780c */ /* 0x000fe20005741670 */
[----:B------:R-:W-:Y:S01]  /*d6b0*/  FMUL R18, R18, UR20 ;  /* 0x0000001412127c20 */ /* 0x000fe20008400000 */
[----:B0-----:R-:W-:Y:S01]  /*d6c0*/  F2FP.SATFINITE.E5M2.F32.PACK_AB_MERGE_C R35, RZ, R166, RZ ;  /* 0x000000a6ff23723e */ /* 0x001fe200048060ff */
[----:B------:R-:W-:Y:S01]  /*d6d0*/  @!P6 STG.E.U8 desc[UR14][R26.64+0x71], R167 ;  /* 0x000071a71a00e986 */ /* 0x000fe2000c10110e */
[----:B------:R-:W-:Y:S01]  /*d6e0*/  F2FP.SATFINITE.E5M2.F32.PACK_AB_MERGE_C R23, RZ, R23, RZ ;  /* 0x00000017ff17723e */ /* 0x000fe200048060ff */
[----:B------:R-:W-:Y:S01]  /*d6f0*/  FMUL R17, R17, UR20 ;  /* 0x0000001411117c20 */ /* 0x000fe20008400000 */
[----:B------:R-:W-:Y:S01]  /*d700*/  F2FP.SATFINITE.E5M2.F32.PACK_AB_MERGE_C R21, RZ, R21, RZ ;  /* 0x00000015ff15723e */ /* 0x000fe200048060ff */
[----:B------:R0:W-:Y:S01]  /*d710*/  @!P1 STG.E.U8 desc[UR14][R24.64+0x78], R35 ;  /* 0x0000782318009986 */ /* 0x0001e2000c10110e */
[----:B------:R-:W-:Y:S01]  /*d720*/  ISETP.GE.AND P1, PT, R42, 0x81, PT ;  /* 0x000000812a00780c */ /* 0x000fe20003f26270 */
[----:B------:R-:W-:Y:S01]  /*d730*/  FMUL R16, R16, UR20 ;  /* 0x0000001410107c20 */ /* 0x000fe20008400000 */
[----:B-1----:R-:W-:Y:S01]  /*d740*/  F2FP.SATFINITE.E5M2.F32.PACK_AB_MERGE_C R33, RZ, R164, RZ ;  /* 0x000000a4ff21723e */ /* 0x002fe200048060ff */
[----:B------:R1:W-:Y:S01]  /*d750*/  @!P5 STG.E.U8 desc[UR14][R24.64+0x79], R165 ;  /* 0x000079a51800d986 */ /* 0x0003e2000c10110e */
[----:B------:R-:W-:Y:S01]  /*d760*/  ISETP.LT.OR P5, PT, R41, 0x1, !P1 ;  /* 0x000000012900780c */ /* 0x000fe20004fa1670 */
[----:B------:R-:W-:Y:S01]  /*d770*/  FMUL R15, R15, UR20 ;  /* 0x000000140f0f7c20 */ /* 0x000fe20008400000 */
[----:B------:R-:W-:Y:S01]  /*d780*/  ISETP.LT.OR P6, PT, R41, 0x2, !P1 ;  /* 0x000000022900780c */ /* 0x000fe20004fc1670 */
[----:B------:R1:W-:Y:S01]  /*d790*/  @!P3 STG.E.U8 desc[UR14][R26.64+0x78], R33 ;  /* 0x000078211a00b986 */ /* 0x0003e2000c10110e */
[----:B------:R-:W-:Y:S01]  /*d7a0*/  ISETP.GE.AND P3, PT, R42, 0x89, PT ;  /* 0x000000892a00780c */ /* 0x000fe20003f66270 */
[----:B------:R-:W-:Y:S01]  /*d7b0*/  FMUL R13, R13, UR20 ;  /* 0x000000140d0d7c20 */ /* 0x000fe20008400000 */
[----:B------:R-:W-:Y:S01]  /*d7c0*/  F2FP.SATFINITE.E5M2.F32.PACK_AB_MERGE_C R19, RZ, R19, RZ ;  /* 0x00000013ff13723e */ /* 0x000fe200048060ff */
[----:B------:R1:W-:Y:S01]  /*d7d0*/  @!P2 STG.E.U8 desc[UR14][R26.64+0x79], R163 ;  /* 0x000079a31a00a986 */ /* 0x0003e2000c10110e */
[----:B0-----:R-:W-:Y:S01]  /*d7e0*/  F2FP.SATFINITE.E5M2.F32.PACK_AB_MERGE_C R35, RZ, R162, RZ ;  /* 0x000000a2ff23723e */ /* 0x001fe200048060ff */
[----:B------:R-:W-:Y:S01]  /*d7f0*/  FMUL R14, R14, UR20 ;  /* 0x000000140e0e7c20 */ /* 0x000fe20008400000 */
[C---:B------:R-:W-:Y:S01]  /*d800*/  ISETP.LT.OR P2, PT, R41.reuse, 0x1, !P3 ;  /* 0x000000012900780c */ /* 0x040fe20005f41670 */
[----:B------:R-:W-:Y:S01]  /*d810*/  FMUL R12, R12, UR20 ;  /* 0x000000140c0c7c20 */ /* 0x000fe20008400000 */
[----:B-1----:R-:W-:Y:S01]  /*d820*/  F2FP.SATFINITE.E5M2.F32.PACK_AB_MERGE_C R25, RZ, R160, RZ ;  /* 0x000000a0ff19723e */ /* 0x002fe200048060ff */
[----:B------:R-:W-:Y:S01]  /*d830*/  @!P5 STG.E.U8 desc[UR14][R30.64], R35 ;  /* 0x000000231e00d986 */ /* 0x000fe2000c10110e */
[----:B------:R-:W-:Y:S01]  /*d840*/  ISETP.LT.OR P5, PT, R41, 0x2, !P3 ;  /* 0x000000022900780c */ /* 0x000fe20005fa1670 */
[----:B------:R-:W-:Y:S01]  /*d850*/  FMUL R11, R11, UR20 ;  /* 0x000000140b0b7c20 */ /* 0x000fe20008400000 */
[----:B------:R-:W-:Y:S01]  /*d860*/  F2FP.SATFINITE.E5M2.F32.PACK_AB_MERGE_C R33, RZ, R156, RZ ;  /* 0x0000009cff21723e */ /* 0x000fe200048060ff */
        /* <DEDUP_REMOVED lines=9> */
[----:B------:R-:W-:Y:S01]  /*d900*/  F2FP.SATFINITE.E5M2.F32.PACK_AB_MERGE_C R15, RZ, R15, RZ ;  /* 0x0000000fff0f723e */ /* 0x000fe200048060ff */
[----:B------:R-:W-:Y:S01]  /*d910*/  @!P5 STG.E.U8 desc[UR14][R28.64+0x1], R159 ;  /* 0x0000019f1c00d986 */ /* 0x000fe2000c10110e */
        /* <DEDUP_REMOVED lines=8> */
[----:B0-----:R-:W-:Y:S01]  /*d9a0*/  F2FP.SATFINITE.E5M2.F32.PACK_AB_MERGE_C R25, RZ, R154, RZ ;  /* 0x0000009aff19723e */ /* 0x001fe200048060ff */
[----:B------:R-:W-:Y:S01]  /*d9b0*/  FMUL R3, R3, UR20 ;  /* 0x0000001403037c20 */ /* 0x000fe20008400000 */
[----:B------:R-:W-:Y:S01]  /*d9c0*/  F2FP.SATFINITE.E5M2.F32.PACK_AB_MERGE_C R9, RZ, R9, RZ ;  /* 0x00000009ff09723e */ /* 0x000fe200048060ff */
[----:B------:R-:W-:Y:S01]  /*d9d0*/  FMUL R4, R4, UR20 ;  /* 0x0000001404047c20 */ /* 0x000fe20008400000 */
[----:B------:R-:W-:Y:S01]  /*d9e0*/  F2FP.SATFINITE.E5M2.F32.PACK_AB_MERGE_C R7, RZ, R7, RZ ;  /* 0x00000007ff07723e */ /* 0x000fe200048060ff */
[----:B------:R-:W-:Y:S01]  /*d9f0*/  @!P5 STG.E.U8 desc[UR14][R30.64+0x9], R157 ;  /* 0x0000099d1e00d986 */ /* 0x000fe2000c10110e */
[C---:B------:R-:W-:Y:S01]  /*da00*/  ISETP.LT.OR P5, PT, R41.reuse, 0x12, !P1 ;  /* 0x000000122900780c */ /* 0x040fe20004fa1670 */
[----:B-----5:R-:W-:Y:S01]  /*da10*/  FMUL R0, R0, UR20 ;  /* 0x0000001400007c20 */ /* 0x020fe20008400000 */
[----:B-1----:R-:W-:Y:S01]  /*da20*/  F2FP.SATFINITE.E5M2.F32.PACK_AB_MERGE_C R27, RZ, R152, RZ ;  /* 0x00000098ff1b723e */ /* 0x002fe200048060ff */
[----:B------:R0:W-:Y:S01]  /*da30*/  @!P2 STG.E.U8 desc[UR14][R28.64+0x8], R33 ;  /* 0x000008211c00a986 */ /* 0x0001e2000c10110e */
[C---:B------:R-:W-:Y:S01]  /*da40*/  ISETP.LT.OR P2, PT, R41.reuse, 0x11, !P1 ;  /* 0x000000112900780c */ /* 0x040fe20004f41670 */
[----:B------:R-:W-:Y:S01]  /*da50*/  FMUL R2, R2, UR20 ;  /* 0x0000001402027c20 */ /* 0x000fe20008400000 */
[----:B------:R-:W-:Y:S01]  /*da60*/  F2FP.SATFINITE.E5M2.F32.PACK_AB_MERGE_C R5, RZ, R5, RZ ;  /* 0x00000005ff05723e */ /* 0x000fe200048060ff */
[----:B------:R-:W-:Y:S01]  /*da70*/  @!P6 STG.E.U8 desc[UR14][R28.64+0x9], R155 ;  /* 0x0000099b1c00e986 */ /* 0x000fe2000c10110e */
[----:B------:R-:W-:-:S05]  /*da80*/  ISETP.LT.OR P6, PT, R41, 0x11, !P3 ;  /* 0x000000112900780c */ /* 0x000fca0005fc1670 */
[----:B------:R-:W-:Y:S01]  /*da90*/  @!P5 STG.E.U8 desc[UR14][R30.64+0x11], R153 ;  /* 0x000011991e00d986 */ /* 0x000fe2000c10110e */
[C---:B------:R-:W-:Y:S02]  /*daa0*/  ISETP.LT.OR P5, PT, R41.reuse, 0x12, !P3 ;  /* 0x000000122900780c */ /* 0x040fe40005fa1670 */
[----:B0-----:R-:W-:Y:S01]  /*dab0*/  F2FP.SATFINITE.E5M2.F32.PACK_AB_MERGE_C R33, RZ, R22, RZ ;  /* 0x00000016ff21723e */ /* 0x001fe200048060ff */
[----:B------:R0:W-:Y:S01]  /*dac0*/  @!P2 STG.E.U8 desc[UR14][R30.64+0x10], R25 ;  /* 0x000010191e00a986 */ /* 0x0001e2000c10110e */
[----:B------:R-:W-:-:S03]  /*dad0*/  ISETP.LT.OR P2, PT, R41, 0x19, !P1 ;  /* 0x000000192900780c */ /* 0x000fc60004f41670 */
[----:B------:R-:W-:Y:S01]  /*dae0*/  @!P6 STG.E.U8 desc[UR14][R28.64+0x10], R27 ;  /* 0x0000101b1c00e986 */ /* 0x000fe2000c10110e */
[----:B------:R-:W-:-:S05]  /*daf0*/  ISETP.LT.OR P6, PT, R41, 0x1a, !P1 ;  /* 0x0000001a2900780c */ /* 0x000fca0004fc1670 */
[----:B------:R1:W-:Y:S01]  /*db00*/  @!P5 STG.E.U8 desc[UR14][R28.64+0x11], R23 ;  /* 0x000011171c00d986 */ /* 0x0003e2000c10110e */
[C---:B------:R-:W-:Y:S02]  /*db10*/  ISETP.LT.OR P5, PT, R41.reuse, 0x1a, !P3 ;  /* 0x0000001a2900780c */ /* 0x040fe40005fa1670 */
[----:B0-----:R-:W-:Y:S01]  /*db20*/  F2FP.SATFINITE.E5M2.F32.PACK_AB_MERGE_C R25, RZ, R20, RZ ;  /* 0x00000014ff19723e */ /* 0x001fe200048060ff */
[----:B------:R-:W-:Y:S01]  /*db30*/  @!P2 STG.E.U8 desc[UR14][R30.64+0x18], R33 ;  /* 0x000018211e00a986 */ /* 0x000fe2000c10110e */
[----:B------:R-:W-:-:S03]  /*db40*/  ISETP.LT.OR P2, PT, R41, 0x19, !P3 ;  /* 0x000000192900780c */ /* 0x000fc60005f41670 */
[----:B------:R0:W-:Y:S01]  /*db50*/  @!P6 STG.E.U8 desc[UR14][R30.64+0x19], R21 ;  /* 0x000019151e00e986 */ /* 0x0001e2000c10110e */
[----:B------:R-:W-:Y:S02]  /*db60*/  ISETP.LT.OR P6, PT, R41, 0x21, !P1 ;  /* 0x000000212900780c */ /* 0x000fe40004fc1670 */
[----:B-1----:R-:W-:-:S03]  /*db70*/  F2FP.SATFINITE.E5M2.F32.PACK_AB_MERGE_C R23, RZ, R18, RZ ;  /* 0x00000012ff17723e */ /* 0x002fc600048060ff */
[----:B------:R1:W-:Y:S01]  /*db80*/  @!P5 STG.E.U8 desc[UR14][R28.64+0x19], R19 ;  /* 0x000019131c00d986 */ /* 0x0003e2000c10110e */
[----:B------:R-:W-:-:S03]  /*db90*/  ISETP.LT.OR P5, PT, R41, 0x22, !P1 ;  /* 0x000000222900780c */ /* 0x000fc60004fa1670 */
[----:B------:R-:W-:Y:S01]  /*dba0*/  @!P2 STG.E.U8 desc[UR14][R28.64+0x18], R25 ;  /* 0x000018191c00a986 */ /* 0x000fe2000c10110e */
[C---:B------:R-:W-:Y:S02]  /*dbb0*/  ISETP.LT.OR P2, PT, R41.reuse, 0x21, !P3 ;  /* 0x000000212900780c */ /* 0x040fe40005f41670 */
[----:B0-----:R-:W-:Y:S01]  /*dbc0*/  F2FP.SATFINITE.E5M2.F32.PACK_AB_MERGE_C R21, RZ, R16, RZ ;  /* 0x00000010ff15723e */ /* 0x001fe200048060ff */
[----:B------:R-:W-:Y:S01]  /*dbd0*/  @!P6 STG.E.U8 desc[UR14][R30.64+0x20], R23 ;  /* 0x000020171e00e986 */ /* 0x000fe2000c10110e */
[----:B------:R-:W-:Y:S02]  /*dbe0*/  ISETP.LT.OR P6, PT, R41, 0x22, !P3 ;  /* 0x000000222900780c */ /* 0x000fe40005fc1670 */
[----:B-1----:R-:W-:-:S03]  /*dbf0*/  F2FP.SATFINITE.E5M2.F32.PACK_AB_MERGE_C R19, RZ, R14, RZ ;  /* 0x0000000eff13723e */ /* 0x002fc600048060ff */
[----:B------:R0:W-:Y:S01]  /*dc00*/  @!P5 STG.E.U8 desc[UR14][R30.64+0x21], R17 ;  /* 0x000021111e00d986 */ /* 0x0001e2000c10110e */
[----:B------:R-:W-:-:S03]  /*dc10*/  ISETP.LT.OR P5, PT, R41, 0x2a, !P1 ;  /* 0x0000002a2900780c */ /* 0x000fc60004fa1670 */
[----:B------:R-:W-:Y:S01]  /*dc20*/  @!P2 STG.E.U8 desc[UR14][R28.64+0x20], R21 ;  /* 0x000020151c00a986 */ /* 0x000fe2000c10110e */
[----:B------:R-:W-:-:S03]  /*dc30*/  ISETP.LT.OR P2, PT, R41, 0x29, !P1 ;  /* 0x000000292900780c */ /* 0x000fc60004f41670 */
[----:B------:R1:W-:Y:S01]  /*dc40*/  @!P6 STG.E.U8 desc[UR14][R28.64+0x21], R15 ;  /* 0x0000210f1c00e986 */ /* 0x0003e2000c10110e */
[----:B------:R-:W-:Y:S02]  /*dc50*/  ISETP.LT.OR P6, PT, R41, 0x29, !P3 ;  /* 0x000000292900780c */ /* 0x000fe40005fc1670 */
[----:B0-----:R-:W-:-:S03]  /*dc60*/  F2FP.SATFINITE.E5M2.F32.PACK_AB_MERGE_C R17, RZ, R12, RZ ;  /* 0x0000000cff11723e */ /* 0x001fc600048060ff */
[----:B------:R0:W-:Y:S01]  /*dc70*/  @!P5 STG.E.U8 desc[UR14][R30.64+0x29], R13 ;  /* 0x0000290d1e00d986 */ /* 0x0001e2000c10110e */
[----:B------:R-:W-:-:S03]  /*dc80*/  ISETP.LT.OR P5, PT, R41, 0x2a, !P3 ;  /* 0x0000002a2900780c */ /* 0x000fc60005fa1670 */
[----:B------:R-:W-:Y:S01]  /*dc90*/  @!P2 STG.E.U8 desc[UR14][R30.64+0x28], R19 ;  /* 0x000028131e00a986 */ /* 0x000fe2000c10110e */
[C---:B------:R-:W-:Y:S02]  /*dca0*/  ISETP.LT.OR P2, PT, R41.reuse, 0x31, !P1 ;  /* 0x000000312900780c */ /* 0x040fe40004f41670 */
[----:B-1----:R-:W-:Y:S01]  /*dcb0*/  F2FP.SATFINITE.E5M2.F32.PACK_AB_MERGE_C R15, RZ, R10, RZ ;  /* 0x0000000aff0f723e */ /* 0x002fe200048060ff */
[----:B------:R-:W-:Y:S01]  /*dcc0*/  @!P6 STG.E.U8 desc[UR14][R28.64+0x28], R17 ;  /* 0x000028111c00e986 */ /* 0x000fe2000c10110e */
[----:B------:R-:W-:Y:S02]  /*dcd0*/  ISETP.LT.OR P6, PT, R41, 0x32, !P1 ;  /* 0x000000322900780c */ /* 0x000fe40004fc1670 */
[----:B0-----:R-:W-:-:S03]  /*dce0*/  F2FP.SATFINITE.E5M2.F32.PACK_AB_MERGE_C R13, RZ, R8, RZ ;  /* 0x00000008ff0d723e */ /* 0x001fc600048060ff */
        /* <DEDUP_REMOVED lines=9> */
[----:B------:R3:W-:Y:S01]  /*dd80*/  @!P2 STG.E.U8 desc[UR14][R28.64+0x30], R13 ;  /* 0x0000300d1c00a986 */ /* 0x0007e2000c10110e */
[C---:B------:R-:W-:Y:S02]  /*dd90*/  ISETP.LT.OR P2, PT, R41.reuse, 0x39, !P3 ;  /* 0x000000392900780c */ /* 0x040fe40005f41670 */
[----:B-1----:R-:W-:Y:S01]  /*dda0*/  F2FP.SATFINITE.E5M2.F32.PACK_AB_MERGE_C R9, RZ, R4, RZ ;  /* 0x00000004ff09723e */ /* 0x002fe200048060ff */
[----:B------:R1:W-:Y:S01]  /*ddb0*/  @!P6 STG.E.U8 desc[UR14][R30.64+0x38], R11 ;  /* 0x0000380b1e00e986 */ /* 0x0003e2000c10110e */
[C---:B------:R-:W-:Y:S02]  /*ddc0*/  ISETP.LT.OR P6, PT, R41.reuse, 0x3a, !P3 ;  /* 0x0000003a2900780c */ /* 0x040fe40005fc1670 */
[----:B0-----:R-:W-:Y:S01]  /*ddd0*/  F2FP.SATFINITE.E5M2.F32.PACK_AB_MERGE_C R7, RZ, R2, RZ ;  /* 0x00000002ff07723e */ /* 0x001fe200048060ff */
[----:B----4-:R-:W-:Y:S02]  /*dde0*/  FMUL R2, R224, UR20 ;  /* 0x00000014e0027c20 */ /* 0x010fe40008400000 */
[----:B------:R0:W-:Y:S01]  /*ddf0*/  @!P5 STG.E.U8 desc[UR14][R30.64+0x39], R5 ;  /* 0x000039051e00d986 */ /* 0x0001e2000c10110e */
[----:B------:R-:W-:-:S02]  /*de00*/  ISETP.LT.OR P5, PT, R41, 0x42, !P1 ;  /* 0x000000422900780c */ /* 0x000fc40004fa1670 */
[----:B---3--:R-:W-:Y:S01]  /*de10*/  F2FP.SATFINITE.E5M2.F32.PACK_AB_MERGE_C R13, RZ, R3, RZ ;  /* 0x00000003ff0d723e */ /* 0x008fe200048060ff */
[----:B------:R-:W-:Y:S01]  /*de20*/  FMUL R3, R223, UR20 ;  /* 0x00000014df037c20 */ /* 0x000fe20008400000 */
[----:B------:R3:W-:Y:S01]  /*de30*/  @!P2 STG.E.U8 desc[UR14][R28.64+0x38], R9 ;  /* 0x000038091c00a986 */ /* 0x0007e2000c10110e */
[----:B-1----:R-:W-:Y:S01]  /*de40*/  F2FP.SATFINITE.E5M2.F32.PACK_AB_MERGE_C R11, RZ, R0, RZ ;  /* 0x00000000ff0b723e */ /* 0x002fe200048060ff */
[----:B--2---:R-:W-:Y:S01]  /*de50*/  FMUL R0, R220, UR20 ;  /* 0x00000014dc007c20 */ /* 0x004fe20008400000 */
[----:B------:R-:W-:Y:S01]  /*de60*/  ISETP.LT.OR P2, PT, R41, 0x41, !P1 ;  /* 0x000000412900780c */ /* 0x000fe20004f41670 */
[----:B------:R-:W2:Y:S04]  /*de70*/  LDL.LU R223, [R1+0x1c] ;  /* 0x00001c0001df7983 */ /* 0x000ea80000300800 */
[----:B------:R-:W4:Y:S01]  /*de80*/  LDL.LU R221, [R1+0x20] ;  /* 0x0000200001dd7983 */ /* 0x000f220000300800 */
[----:B0-----:R-:W-:-:S03]  /*de90*/  F2FP.SATFINITE.E5M2.F32.PACK_AB_MERGE_C R5, RZ, R3, RZ ;  /* 0x00000003ff05723e */ /* 0x001fc600048060ff */
[----:B------:R-:W4:Y:S01]  /*dea0*/  LDL.LU R224, [R1+0x24] ;  /* 0x0000240001e07983 */ /* 0x000f220000300800 */
[----:B------:R-:W-:Y:S01]  /*deb0*/  FMUL R3, R226, UR20 ;  /* 0x00000014e2037c20 */ /* 0x000fe20008400000 */
[----:B---3--:R-:W-:Y:S01]  /*dec0*/  F2FP.SATFINITE.E5M2.F32.PACK_AB_MERGE_C R9, RZ, R0, RZ ;  /* 0x00000000ff09723e */ /* 0x008fe200048060ff */
[----:B------:R-:W-:Y:S01]  /*ded0*/  FMUL R0, R225, UR20 ;  /* 0x00000014e1007c20 */ /* 0x000fe20008400000 */
[----:B------:R0:W-:Y:S01]  /*dee0*/  @!P6 STG.E.U8 desc[UR14][R28.64+0x39], R13 ;  /* 0x0000390d1c00e986 */ /* 0x0001e2000c10110e */
[----:B------:R-:W-:-:S03]  /*def0*/  ISETP.LT.OR P6, PT, R41, 0x41, !P3 ;  /* 0x000000412900780c */ /* 0x000fc60005fc1670 */
[----:B------:R-:W3:Y:S04]  /*df00*/  LDL.LU R226, [R1+0x28] ;  /* 0x0000280001e27983 */ /* 0x000ee80000300800 */
[----:B------:R-:W3:Y:S01]  /*df10*/  LDL.LU R225, [R1+0x2c] ;  /* 0x00002c0001e17983 */ /* 0x000ee20000300800 */
[----:B0-----:R-:W-:Y:S01]  /*df20*/  F2FP.SATFINITE.E5M2.F32.PACK_AB_MERGE_C R13, RZ, R2, RZ ;  /* 0x00000002ff0d723e */ /* 0x001fe200048060ff */
[----:B------:R-:W-:Y:S02]  /*df30*/  FMUL R2, R227, UR20 ;  /* 0x00000014e3027c20 */ /* 0x000fe40008400000 */
[----:B------:R-:W3:Y:S04]  /*df40*/  LDL.LU R227, [R1+0x30] ;  /* 0x0000300001e37983 */ /* 0x000ee80000300800 */
[----:B------:R-:W-:Y:S01]  /*df50*/  @!P5 STG.E.U8 desc[UR14][R30.64+0x41], R11 ;  /* 0x0000410b1e00d986 */ /* 0x000fe2000c10110e */
[----:B------:R-:W-:-:S03]  /*df60*/  ISETP.LT.OR P5, PT, R41, 0x42, !P3 ;  /* 0x000000422900780c */ /* 0x000fc60005fa1670 */
[----:B------:R0:W-:Y:S01]  /*df70*/  @!P2 STG.E.U8 desc[UR14][R30.64+0x40], R7 ;  /* 0x000040071e00a986 */ /* 0x0001e2000c10110e */
[----:B------:R-:W-:-:S03]  /*df80*/  ISETP.LT.OR P2, PT, R41, 0x49, !P1 ;  /* 0x000000492900780c */ /* 0x000fc60004f41670 */
[----:B------:R1:W-:Y:S01]  /*df90*/  @!P6 STG.E.U8 desc[UR14][R28.64+0x40], R5 ;  /* 0x000040051c00e986 */ /* 0x0003e2000c10110e */
[----:B------:R-:W-:-:S03]  /*dfa0*/  ISETP.LT.OR P6, PT, R41, 0x4a, !P1 ;  /* 0x0000004a2900780c */ /* 0x000fc60004fc1670 */
[----:B------:R-:W3:Y:S04]  /*dfb0*/  LDL.LU R220, [R1+0x34] ;  /* 0x0000340001dc7983 */ /* 0x000ee80000300800 */
[----:B------:R1:W-:Y:S01]  /*dfc0*/  @!P5 STG.E.U8 desc[UR14][R28.64+0x41], R9 ;  /* 0x000041091c00d986 */ /* 0x0003e2000c10110e */
[----:B0-----:R-:W-:Y:S01]  /*dfd0*/  F2FP.SATFINITE.E5M2.F32.PACK_AB_MERGE_C R7, RZ, R3, RZ ;  /* 0x00000003ff07723e */ /* 0x001fe200048060ff */
[----:B------:R-:W-:Y:S02]  /*dfe0*/  FMUL R3, R222, UR20 ;  /* 0x00000014de037c20 */ /* 0x000fe40008400000 */
[----:B------:R-:W-:Y:S01]  /*dff0*/  @!P2 STG.E.U8 desc[UR14][R30.64+0x48], R13 ;  /* 0x0000480d1e00a986 */ /* 0x000fe2000c10110e */
[----:B------:R-:W-:-:S03]  /*e000*/  ISETP.LT.OR P2, PT, R41, 0x49, !P3 ;  /* 0x000000492900780c */ /* 0x000fc60005f41670 */
[----:B------:R-:W3:Y:S01]  /*e010*/  LDL.LU R222, [R1+0x38] ;  /* 0x0000380001de7983 */ /* 0x000ee20000300800 */
[----:B-1----:R-:W-:Y:S02]  /*e020*/  F2FP.SATFINITE.E5M2.F32.PACK_AB_MERGE_C R5, RZ, R0, RZ ;  /* 0x00000000ff05723e */ /* 0x002fe400048060ff */
[----:B------:R-:W-:Y:S02]  /*e030*/  F2FP.SATFINITE.E5M2.F32.PACK_AB_MERGE_C R11, RZ, R2, RZ ;  /* 0x00000002ff0b723e */ /* 0x000fe400048060ff */
[----:B------:R-:W-:Y:S01]  /*e040*/  F2FP.SATFINITE.E5M2.F32.PACK_AB_MERGE_C R9, RZ, R3, RZ ;  /* 0x00000003ff09723e */ /* 0x000fe200048060ff */
[----:B------:R0:W-:Y:S04]  /*e050*/  @!P6 STG.E.U8 desc[UR14][R30.64+0x49], R7 ;  /* 0x000049071e00e986 */ /* 0x0001e8000c10110e */
[----:B------:R1:W-:Y:S01]  /*e060*/  @!P2 STG.E.U8 desc[UR14][R28.64+0x48], R5 ;  /* 0x000048051c00a986 */ /* 0x0003e2000c10110e */
[----:B--2---:R-:W-:-:S03]  /*e070*/  FMUL R0, R223, UR20 ;  /* 0x00000014df007c20 */ /* 0x004fc60008400000 */
[----:B------:R-:W2:Y:S01]  /*e080*/  LDL.LU R223, [R1+0x3c] ;  /* 0x00003c0001df7983 */ /* 0x000ea20000300800 */
[----:B----4-:R-:W-:Y:S01]  /*e090*/  FMUL R2, R221, UR20 ;  /* 0x00000014dd027c20 */ /* 0x010fe20008400000 */
[----:B0-----:R-:W-:Y:S01]  /*e0a0*/  F2FP.SATFINITE.E5M2.F32.PACK_AB_MERGE_C R7, RZ, R0, RZ ;  /* 0x00000000ff07723e */ /* 0x001fe200048060ff */
[----:B------:R-:W-:Y:S02]  /*e0b0*/  FMUL R3, R224, UR20 ;  /* 0x00000014e0037c20 */ /* 0x000fe40008400000 */
[----:B------:R-:W4:Y:S01]  /*e0c0*/  LDL.LU R224, [R1+0x40] ;  /* 0x0000400001e07983 */ /* 0x000f220000300800 */
[----:B------:R-:W-:Y:S02]  /*e0d0*/  F2FP.SATFINITE.E5M2.F32.PACK_AB_MERGE_C R13, RZ, R2, RZ ;  /* 0x00000002ff0d723e */ /* 0x000fe400048060ff */
[----:B-1----:R-:W-:Y:S01]  /*e0e0*/  F2FP.SATFINITE.E5M2.F32.PACK_AB_MERGE_C R5, RZ, R3, RZ ;  /* 0x00000003ff05723e */ /* 0x002fe200048060ff */
[----:B---3--:R-:W-:Y:S02]  /*e0f0*/  FMUL R0, R226, UR20 ;  /* 0x00000014e2007c20 */ /* 0x008fe40008400000 */
[----:B------:R-:W3:Y:S01]  /*e100*/  LDL.LU R226, [R1+0x44] ;  /* 0x0000440001e27983 */ /* 0x000ee20000300800 */
[----:B------:R-:W-:-:S03]  /*e110*/  FMUL R2, R225, UR20 ;  /* 0x00000014e1027c20 */ /* 0x000fc60008400000 */
[----:B------:R-:W3:Y:S01]  /*e120*/  LDL.LU R225, [R1+0x48] ;  /* 0x0000480001e17983 */ /* 0x000ee20000300800 */
[----:B------:R-:W-:-:S03]  /*e130*/  FMUL R3, R227, UR20 ;  /* 0x00000014e3037c20 */ /* 0x000fc60008400000 */
[----:B------:R-:W3:Y:S01]  /*e140*/  LDL.LU R227, [R1+0x4c] ;  /* 0x00004c0001e37983 */ /* 0x000ee20000300800 */
[C---:B------:R-:W-:Y:S02]  /*e150*/  ISETP.LT.OR P5, PT, R41.reuse, 0x4a, !P3 ;  /* 0x0000004a2900780c */ /* 0x040fe40005fa1670 */
[C---:B------:R-:W-:Y:S01]  /*e160*/  ISETP.LT.OR P6, PT, R41.reuse, 0x51, !P1 ;  /* 0x000000512900780c */ /* 0x040fe20004fc1670 */
[----:B------:R-:W3:Y:S01]  /*e170*/  LDL.LU R219, [R1+0x50] ;  /* 0x0000500001db7983 */ /* 0x000ee20000300800 */
[----:B------:R-:W-:-:S03]  /*e180*/  ISETP.LT.OR P2, PT, R41, 0x51, !P3 ;  /* 0x000000512900780c */ /* 0x000fc60005f41670 */
[----:B------:R-:W3:Y:S04]  /*e190*/  LDL.LU R218, [R1+0x54] ;  /* 0x0000540001da7983 */ /* 0x000ee80000300800 */
[----:B------:R-:W3:Y:S04]  /*e1a0*/  LDL.LU R221, [R1+0x58] ;  /* 0x0000580001dd7983 */ /* 0x000ee80000300800 */
[----:B------:R0:W-:Y:S01]  /*e1b0*/  @!P5 STG.E.U8 desc[UR14][R28.64+0x49], R11 ;  /* 0x0000490b1c00d986 */ /* 0x0001e2000c10110e */
[----:B------:R-:W-:-:S03]  /*e1c0*/  ISETP.LT.OR P5, PT, R41, 0x52, !P1 ;  /* 0x000000522900780c */ /* 0x000fc60004fa1670 */
[----:B------:R1:W-:Y:S01]  /*e1d0*/  @!P6 STG.E.U8 desc[UR14][R30.64+0x50], R9 ;  /* 0x000050091e00e986 */ /* 0x0003e2000c10110e */
[----:B------:R-:W-:Y:S02]  /*e1e0*/  ISETP.LT.OR P6, PT, R41, 0x52, !P3 ;  /* 0x000000522900780c */ /* 0x000fe40005fc1670 */
[----:B0-----:R-:W-:-:S07]  /*e1f0*/  F2FP.SATFINITE.E5M2.F32.PACK_AB_MERGE_C R11, RZ, R2, RZ ;  /* 0x00000002ff0b723e */ /* 0x001fce00048060ff */
[----:B------:R0:W-:Y:S01]  /*e200*/  @!P5 STG.E.U8 desc[UR14][R30.64+0x51], R7 ;  /* 0x000051071e00d986 */ /* 0x0001e2000c10110e */
[C---:B------:R-:W-:Y:S02]  /*e210*/  ISETP.LT.OR P5, PT, R41.reuse, 0x5a, !P1 ;  /* 0x0000005a2900780c */ /* 0x040fe40004fa1670 */
[----:B-1----:R-:W-:Y:S01]  /*e220*/  F2FP.SATFINITE.E5M2.F32.PACK_AB_MERGE_C R9, RZ, R0, RZ ;  /* 0x00000000ff09723e */ /* 0x002fe200048060ff */
[----:B------:R-:W-:Y:S01]  /*e230*/  @!P2 STG.E.U8 desc[UR14][R28.64+0x50], R13 ;  /* 0x0000500d1c00a986 */ /* 0x000fe2000c10110e */
[C---:B------:R-:W-:Y:S01]  /*e240*/  ISETP.LT.OR P2, PT, R41.reuse, 0x59, !P1 ;  /* 0x000000592900780c */ /* 0x040fe20004f41670 */
[----:B------:R-:W-:Y:S01]  /*e250*/  FMUL R0, R220, UR20 ;  /* 0x00000014dc007c20 */ /* 0x000fe20008400000 */
[----:B------:R-:W-:Y:S01]  /*e260*/  FMUL R2, R222, UR20 ;  /* 0x00000014de027c20 */ /* 0x000fe20008400000 */
[----:B------:R1:W-:Y:S01]  /*e270*/  @!P6 STG.E.U8 desc[UR14][R28.64+0x51], R5 ;  /* 0x000051051c00e986 */ /* 0x0003e2000c10110e */
[----:B------:R-:W-:-:S03]  /*e280*/  ISETP.LT.OR P6, PT, R41, 0x59, !P3 ;  /* 0x000000592900780c */ /* 0x000fc60005fc1670 */
[----:B------:R-:W3:Y:S04]  /*e290*/  LDL.LU R220, [R1+0x5c] ;  /* 0x00005c0001dc7983 */ /* 0x000ee80000300800 */
[----:B------:R-:W3:Y:S01]  /*e2a0*/  LDL.LU R222, [R1+0x60] ;  /* 0x0000600001de7983 */ /* 0x000ee20000300800 */
[----:B0-----:R-:W-:Y:S02]  /*e2b0*/  F2FP.SATFINITE.E5M2.F32.PACK_AB_MERGE_C R7, RZ, R3, RZ ;  /* 0x00000003ff07723e */ /* 0x001fe400048060ff */
[----:B-1----:R-:W-:Y:S01]  /*e2c0*/  F2FP.SATFINITE.E5M2.F32.PACK_AB_MERGE_C R5, RZ, R0, RZ ;  /* 0x00000000ff05723e */ /* 0x002fe200048060ff */
[----:B------:R0:W-:Y:S01]  /*e2d0*/  @!P2 STG.E.U8 desc[UR14][R30.64+0x58], R9 ;  /* 0x000058091e00a986 */ /* 0x0001e2000c10110e */
[----:B------:R-:W-:-:S03]  /*e2e0*/  F2FP.SATFINITE.E5M2.F32.PACK_AB_MERGE_C R13, RZ, R2, RZ ;  /* 0x00000002ff0d723e */ /* 0x000fc600048060ff */
[----:B------:R-:W-:Y:S04]  /*e2f0*/  @!P5 STG.E.U8 desc[UR14][R30.64+0x59], R11 ;  /* 0x0000590b1e00d986 */ /* 0x000fe8000c10110e */
[----:B------:R1:W-:Y:S01]  /*e300*/  @!P6 STG.E.U8 desc[UR14][R28.64+0x58], R7 ;  /* 0x000058071c00e986 */ /* 0x0003e2000c10110e */
[----:B--2---:R-:W-:-:S03]  /*e310*/  FMUL R3, R223, UR20 ;  /* 0x00000014df037c20 */ /* 0x004fc60008400000 */
[----:B------:R-:W2:Y:S01]  /*e320*/  LDL.LU R223, [R1+0x64] ;  /* 0x0000640001df7983 */ /* 0x000ea20000300800 */
[----:B----4-:R-:W-:Y:S01]  /*e330*/  FMUL R0, R224, UR20 ;  /* 0x00000014e0007c20 */ /* 0x010fe20008400000 */
[----:B0-----:R-:W-:Y:S02]  /*e340*/  F2FP.SATFINITE.E5M2.F32.PACK_AB_MERGE_C R9, RZ, R3, RZ ;  /* 0x00000003ff09723e */ /* 0x001fe400048060ff */
[----:B------:R-:W4:Y:S02]  /*e350*/  LDL.LU R224, [R1+0x68] ;  /* 0x0000680001e07983 */ /* 0x000f240000300800 */
        /* <DEDUP_REMOVED lines=8> */
[C---:B------:R-:W-:Y:S02]  /*e3e0*/  ISETP.LT.OR P2, PT, R41.reuse, 0x61, !P1 ;  /* 0x000000612900780c */ /* 0x040fe40004f41670 */
[----:B------:R-:W-:-:S09]  /*e3f0*/  ISETP.LT.OR P6, PT, R41, 0x62, !P1 ;  /* 0x000000622900780c */ /* 0x000fd20004fc1670 */
[----:B------:R0:W-:Y:S01]  /*e400*/  @!P5 STG.E.U8 desc[UR14][R28.64+0x59], R5 ;  /* 0x000059051c00d986 */ /* 0x0001e2000c10110e */
[----:B------:R-:W-:-:S03]  /*e410*/  ISETP.LT.OR P5, PT, R41, 0x62, !P3 ;  /* 0x000000622900780c */ /* 0x000fc60005fa1670 */
[----:B------:R-:W-:Y:S01]  /*e420*/  @!P2 STG.E.U8 desc[UR14][R30.64+0x60], R13 ;  /* 0x0000600d1e00a986 */ /* 0x000fe2000c10110e */
[----:B------:R-:W-:-:S03]  /*e430*/  ISETP.LT.OR P2, PT, R41, 0x61, !P3 ;  /* 0x000000612900780c */ /* 0x000fc60005f41670 */
[----:B------:R1:W-:Y:S01]  /*e440*/  @!P6 STG.E.U8 desc[UR14][R30.64+0x61], R9 ;  /* 0x000061091e00e986 */ /* 0x0003e2000c10110e */
[----:B------:R-:W-:Y:S02]  /*e450*/  ISETP.LT.OR P6, PT, R41, 0x69, !P1 ;  /* 0x000000692900780c */ /* 0x000fe40004fc1670 */
[----:B------:R-:W-:Y:S02]  /*e460*/  F2FP.SATFINITE.E5M2.F32.PACK_AB_MERGE_C R11, RZ, R2, RZ ;  /* 0x00000002ff0b723e */ /* 0x000fe400048060ff */
[----:B0-----:R-:W-:-:S03]  /*e470*/  F2FP.SATFINITE.E5M2.F32.PACK_AB_MERGE_C R5, RZ, R3, RZ ;  /* 0x00000003ff05723e */ /* 0x001fc600048060ff */
[----:B------:R-:W-:Y:S01]  /*e480*/  @!P5 STG.E.U8 desc[UR14][R28.64+0x61], R11 ;  /* 0x0000610b1c00d986 */ /* 0x000fe2000c10110e */
[----:B------:R-:W-:-:S03]  /*e490*/  ISETP.LT.OR P5, PT, R41, 0x6a, !P1 ;  /* 0x0000006a2900780c */ /* 0x000fc60004fa1670 */
[----:B------:R0:W-:Y:S01]  /*e4a0*/  @!P2 STG.E.U8 desc[UR14][R28.64+0x60], R7 ;  /* 0x000060071c00a986 */ /* 0x0001e2000c10110e */
[----:B------:R-:W-:-:S03]  /*e4b0*/  ISETP.LT.OR P2, PT, R41, 0x69, !P3 ;  /* 0x000000692900780c */ /* 0x000fc60005f41670 */
[----:B------:R0:W-:Y:S01]  /*e4c0*/  @!P6 STG.E.U8 desc[UR14][R30.64+0x68], R5 ;  /* 0x000068051e00e986 */ /* 0x0001e2000c10110e */
[----:B------:R-:W-:Y:S01]  /*e4d0*/  ISETP.LT.OR P6, PT, R41, 0x6a, !P3 ;  /* 0x0000006a2900780c */ /* 0x000fe20005fc1670 */
[----:B------:R-:W-:Y:S01]  /*e4e0*/  FMUL R2, R219, UR20 ;  /* 0x00000014db027c20 */ /* 0x000fe20008400000 */
[----:B------:R-:W-:Y:S01]  /*e4f0*/  FMUL R3, R218, UR20 ;  /* 0x00000014da037c20 */ /* 0x000fe20008400000 */
[----:B-1----:R-:W-:-:S03]  /*e500*/  F2FP.SATFINITE.E5M2.F32.PACK_AB_MERGE_C R9, RZ, R0, RZ ;  /* 0x00000000ff09723e */ /* 0x002fc600048060ff */
[----:B------:R-:W-:Y:S02]  /*e510*/  F2FP.SATFINITE.E5M2.F32.PACK_AB_MERGE_C R13, RZ, R2, RZ ;  /* 0x00000002ff0d723e */ /* 0x000fe400048060ff */
[----:B0-----:R-:W-:Y:S01]  /*e520*/  F2FP.SATFINITE.E5M2.F32.PACK_AB_MERGE_C R7, RZ, R3, RZ ;  /* 0x00000003ff07723e */ /* 0x001fe200048060ff */
[----:B------:R0:W-:Y:S01]  /*e530*/  @!P5 STG.E.U8 desc[UR14][R30.64+0x69], R9 ;  /* 0x000069091e00d986 */ /* 0x0001e2000c10110e */
[----:B------:R-:W-:-:S03]  /*e540*/  ISETP.LT.OR P5, PT, R41, 0x71, !P3 ;  /* 0x000000712900780c */ /* 0x000fc60005fa1670 */
[----:B------:R-:W-:Y:S01]  /*e550*/  @!P2 STG.E.U8 desc[UR14][R28.64+0x68], R13 ;  /* 0x0000680d1c00a986 */ /* 0x000fe2000c10110e */
[----:B------:R-:W-:-:S03]  /*e560*/  ISETP.LT.OR P2, PT, R41, 0x71, !P1 ;  /* 0x000000712900780c */ /* 0x000fc60004f41670 */
[----:B------:R1:W-:Y:S01]  /*e570*/  @!P6 STG.E.U8 desc[UR14][R28.64+0x69], R7 ;  /* 0x000069071c00e986 */ /* 0x0003e2000c10110e */
[----:B------:R-:W-:Y:S01]  /*e580*/  ISETP.LT.OR P6, PT, R41, 0x72, !P1 ;  /* 0x000000722900780c */ /* 0x000fe20004fc1670 */
[----:B------:R-:W-:Y:S01]  /*e590*/  FMUL R0, R221, UR20 ;  /* 0x00000014dd007c20 */ /* 0x000fe20008400000 */
[----:B------:R-:W-:Y:S01]  /*e5a0*/  FMUL R2, R220, UR20 ;  /* 0x00000014dc027c20 */ /* 0x000fe20008400000 */
[----:B------:R-:W-:-:S03]  /*e5b0*/  FMUL R3, R222, UR20 ;  /* 0x00000014de037c20 */ /* 0x000fc60008400000 */
[----:B------:R-:W-:Y:S02]  /*e5c0*/  F2FP.SATFINITE.E5M2.F32.PACK_AB_MERGE_C R5, RZ, R0, RZ ;  /* 0x00000000ff05723e */ /* 0x000fe400048060ff */
[----:B------:R-:W-:Y:S02]  /*e5d0*/  F2FP.SATFINITE.E5M2.F32.PACK_AB_MERGE_C R11, RZ, R2, RZ ;  /* 0x00000002ff0b723e */ /* 0x000fe400048060ff */
[----:B0-----:R-:W-:Y:S01]  /*e5e0*/  F2FP.SATFINITE.E5M2.F32.PACK_AB_MERGE_C R9, RZ, R3, RZ ;  /* 0x00000003ff09723e */ /* 0x001fe200048060ff */
[----:B------:R-:W-:Y:S01]  /*e5f0*/  @!P2 STG.E.U8 desc[UR14][R30.64+0x70], R5 ;  /* 0x000070051e00a986 */ /* 0x000fe2000c10110e */
[----:B------:R-:W-:-:S03]  /*e600*/  ISETP.LT.OR P2, PT, R41, 0x79, !P1 ;  /* 0x000000792900780c */ /* 0x000fc60004f41670 */
[----:B------:R0:W-:Y:S01]  /*e610*/  @!P6 STG.E.U8 desc[UR14][R30.64+0x71], R11 ;  /* 0x0000710b1e00e986 */ /* 0x0001e2000c10110e */
[C---:B------:R-:W-:Y:S02]  /*e620*/  ISETP.LT.OR P6, PT, R41.reuse, 0x72, !P3 ;  /* 0x000000722900780c */ /* 0x040fe40005fc1670 */
[C---:B------:R-:W-:Y:S01]  /*e630*/  ISETP.LT.OR P1, PT, R41.reuse, 0x7a, !P1 ;  /* 0x0000007a2900780c */ /* 0x040fe20004f21670 */
[----:B------:R0:W-:Y:S01]  /*e640*/  @!P5 STG.E.U8 desc[UR14][R28.64+0x70], R9 ;  /* 0x000070091c00d986 */ /* 0x0001e2000c10110e */
[C---:B------:R-:W-:Y:S02]  /*e650*/  ISETP.LT.OR P5, PT, R41.reuse, 0x79, !P3 ;  /* 0x000000792900780c */ /* 0x040fe40005fa1670 */
[----:B------:R-:W-:Y:S01]  /*e660*/  ISETP.LT.OR P3, PT, R41, 0x7a, !P3 ;  /* 0x0000007a2900780c */ /* 0x000fe20005f61670 */
[----:B--2---:R-:W-:Y:S01]  /*e670*/  FMUL R0, R223, UR20 ;  /* 0x00000014df007c20 */ /* 0x004fe20008400000 */
[----:B----4-:R-:W-:-:S04]  /*e680*/  FMUL R2, R224, UR20 ;  /* 0x00000014e0027c20 */ /* 0x010fc80008400000 */
[----:B-1----:R-:W-:Y:S01]  /*e690*/  F2FP.SATFINITE.E5M2.F32.PACK_AB_MERGE_C R7, RZ, R0, RZ ;  /* 0x00000000ff07723e */ /* 0x002fe200048060ff */
[----:B---3--:R-:W-:Y:S01]  /*e6a0*/  FMUL R3, R226, UR20 ;  /* 0x00000014e2037c20 */ /* 0x008fe20008400000 */
[----:B------:R-:W-:Y:S01]  /*e6b0*/  FMUL R4, R225, UR20 ;  /* 0x00000014e1047c20 */ /* 0x000fe20008400000 */
[----:B0-----:R-:W-:-:S03]  /*e6c0*/  F2FP.SATFINITE.E5M2.F32.PACK_AB_MERGE_C R11, RZ, R2, RZ ;  /* 0x00000002ff0b723e */ /* 0x001fc600048060ff */
[----:B------:R-:W-:Y:S01]  /*e6d0*/  F2FP.SATFINITE.E5M2.F32.PACK_AB_MERGE_C R3, RZ, R3, RZ ;  /* 0x00000003ff03723e */ /* 0x000fe200048060ff */
[----:B------:R-:W-:Y:S01]  /*e6e0*/  FMUL R5, R227, UR20 ;  /* 0x00000014e3057c20 */ /* 0x000fe20008400000 */
[----:B------:R-:W-:Y:S01]  /*e6f0*/  F2FP.SATFINITE.E5M2.F32.PACK_AB_MERGE_C R9, RZ, R4, RZ ;  /* 0x00000004ff09723e */ /* 0x000fe200048060ff */
[----:B------:R0:W-:Y:S03]  /*e700*/  @!P6 STG.E.U8 desc[UR14][R28.64+0x71], R7 ;  /* 0x000071071c00e986 */ /* 0x0001e6000c10110e */
[----:B------:R-:W-:Y:S01]  /*e710*/  F2FP.SATFINITE.E5M2.F32.PACK_AB_MERGE_C R5, RZ, R5, RZ ;  /* 0x00000005ff05723e */ /* 0x000fe200048060ff */
[----:B------:R0:W-:Y:S04]  /*e720*/  @!P2 STG.E.U8 desc[UR14][R30.64+0x78], R11 ;  /* 0x0000780b1e00a986 */ /* 0x0001e8000c10110e */
[----:B------:R0:W-:Y:S04]  /*e730*/  @!P1 STG.E.U8 desc[UR14][R30.64+0x79], R3 ;  /* 0x000079031e009986 */ /* 0x0001e8000c10110e */
[----:B------:R0:W-:Y:S04]  /*e740*/  @!P5 STG.E.U8 desc[UR14][R28.64+0x78], R9 ;  /* 0x000078091c00d986 */ /* 0x0001e8000c10110e */
[----:B------:R0:W-:Y:S02]  /*e750*/  @!P3 STG.E.U8 desc[UR14][R28.64+0x79], R5 ;  /* 0x000079051c00b986 */ /* 0x0001e4000c10110e */
.L_x_296:
[----:B------:R-:W-:Y:S05]  /*e760*/  BSYNC B0 ;  /* 0x0000000000007941 */ /* 0x000fea0003800000 */
.L_x_38:
[----:B0-----:R-:W2:Y:S04]  /*e770*/  LDL.LU R3, [R1+0x7c] ;  /* 0x00007c0001037983 */ /* 0x001ea80000300800 */
[----:B-----5:R-:W2:Y:S01]  /*e780*/  LDL.LU R2, [R1+0x80] ;  /* 0x0000800001027983 */ /* 0x020ea20000300800 */
[----:B------:R-:W-:Y:S01]  /*e790*/  ULDC UR6, c[0x0][0xc] ;  /* 0x0000030000067ab9 */ /* 0x000fe20000000800 */
[----:B------:R-:W-:Y:S01]  /*e7a0*/  ULDC UR7, c[0x0][0x10] ;  /* 0x0000040000077ab9 */ /* 0x000fe20000000800 */
[----:B------:R-:W2:Y:S01]  /*e7b0*/  LDC R5, c[0x0][0x14] ;  /* 0x00000500ff057b82 */ /* 0x000ea20000000800 */
[----:B------:R-:W-:Y:S01]  /*e7c0*/  UIMAD.WIDE.U32 UR6, UR6, UR7, URZ ;  /* 0x00000007060672a5 */ /* 0x000fe2000f8e003f */
[----:B------:R-:W-:Y:S01]  /*e7d0*/  PRMT R0, RZ, 0x7610, R0 ;  /* 0x00007610ff007816 */ /* 0x000fe20000000000 */
[----:B------:R-:W-:-:S04]  /*e7e0*/  UMOV UR22, 0xffffffff ;  /* 0xffffffff00167882 */ /* 0x000fc80000000000 */
[----:B--2---:R-:W-:-:S04]  /*e7f0*/  IMAD.WIDE.U32 R2, R5, UR6, R2 ;  /* 0x0000000605027c25 */ /* 0x004fc8000f8e0002 */
[----:B------:R-:W-:Y:S01]  /*e800*/  IMAD R5, R5, UR7, RZ ;  /* 0x0000000705057c24 */ /* 0x000fe2000f8e02ff */
[----:B------:R-:W-:Y:S01]  /*e810*/  ULDC.64 UR6, c[0x0][0x650] ;  /* 0x0001940000067ab9 */ /* 0x000fe20000000a00 */
[----:B------:R-:W-:Y:S01]  /*e820*/  IMAD.MOV.U32 R19, RZ, RZ, R2 ;  /* 0x000000ffff137224 */ /* 0x000fe200078e0002 */
[----:B------:R-:W-:Y:S01]  /*e830*/  ISETP.GE.U32.AND P1, PT, R2, UR6, PT ;  /* 0x0000000602007c0c */ /* 0x000fe2000bf26070 */
[----:B------:R-:W-:Y:S02]  /*e840*/  IMAD.IADD R22, R3, 0x1, R5 ;  /* 0x0000000103167824 */ /* 0x000fe400078e0205 */
[----:B------:R-:W-:-:S03]  /*e850*/  IMAD.MOV.U32 R2, RZ, RZ, -0x1 ;  /* 0xffffffffff027424 */ /* 0x000fc600078e00ff */
[----:B------:R0:W-:Y:S01]  /*e860*/  STL [R1+0x7c], R22 ;  /* 0x00007c1601007387 */ /* 0x0001e20000100800 */
[----:B------:R-:W-:-:S03]  /*e870*/  ISETP.GE.U32.AND.EX P1, PT, R22, UR7, PT, P1 ;  /* 0x0000000716007c0c */ /* 0x000fc6000bf26110 */
[----:B------:R0:W-:Y:S04]  /*e880*/  STL [R1+0x80], R19 ;  /* 0x0000801301007387 */ /* 0x0001e80000100800 */
[----:B------:R0:W-:Y:S06]  /*e890*/  STL [R1+0x84], R2 ;  /* 0x0000840201007387 */ /* 0x0001ec0000100800 */
[----:B------:R-:W-:Y:S05]  /*e8a0*/  @P1 BRA `(.L_x_297) ;  /* 0x00000004006c1947 */ /* 0x000fea0003800000 */
[----:B------:R-:W2:Y:S01]  /*e8b0*/  S2R R14, SR_CTAID.X ;  /* 0x00000000000e7919 */ /* 0x000ea20000002500 */
[----:B------:R-:W5:Y:S01]  /*e8c0*/  LDC.64 R8, c[0x0][0x628] ;  /* 0x00018a00ff087b82 */ /* 0x000f620000000a00 */
[----:B------:R-:W-:Y:S01]  /*e8d0*/  ULDC UR6, c[0x0][0x150] ;  /* 0x0000540000067ab9 */ /* 0x000fe20000000800 */
[----:B------:R-:W-:Y:S01]  /*e8e0*/  IMAD.MOV.U32 R6, RZ, RZ, R19 ;  /* 0x000000ffff067224 */ /* 0x000fe200078e0013 */
[----:B------:R-:W0:Y:S01]  /*e8f0*/  S2R R16, SR_CTAID.Y ;  /* 0x0000000000107919 */ /* 0x000e220000002600 */
[----:B------:R-:W-:-:S04]  /*e900*/  IMAD.MOV.U32 R7, RZ, RZ, R22 ;  /* 0x000000ffff077224 */ /* 0x000fc800078e0016 */
[----:B------:R-:W0:Y:S08]  /*e910*/  LDC R17, c[0x0][0x144] ;  /* 0x00005100ff117b82 */ /* 0x000e300000000800 */
[----:B------:R-:W0:Y:S08]  /*e920*/  LDC R10, c[0x0][0x630] ;  /* 0x00018c00ff0a7b82 */ /* 0x000e300000000800 */
[----:B------:R-:W0:Y:S01]  /*e930*/  LDC.64 R12, c[0x0][0x620] ;  /* 0x00018800ff0c7b82 */ /* 0x000e220000000a00 */
[----:B-----5:R-:W-:-:S04]  /*e940*/  ISETP.NE.U32.AND P1, PT, R8, RZ, PT ;  /* 0x000000ff0800720c */ /* 0x020fc80003f25070 */
[----:B------:R-:W-:Y:S02]  /*e950*/  ISETP.NE.AND.EX P1, PT, R9, RZ, PT, P1 ;  /* 0x000000ff0900720c */ /* 0x000fe40003f25310 */
[----:B--2---:R-:W-:-:S05]  /*e960*/  I2FP.F32.U32 R0, R14 ;  /* 0x0000000e00007245 */ /* 0x004fca0000201000 */
[----:B------:R-:W-:-:S04]  /*e970*/  FMUL R0, R0, UR6 ;  /* 0x0000000600007c20 */ /* 0x000fc80008400000 */
[----:B------:R2:W0:Y:S02]  /*e980*/  F2I.U32.TRUNC.NTZ R15, R0 ;  /* 0x00000000000f7305 */ /* 0x000424000020f000 */
[----:B------:R-:W-:Y:S05]  /*e990*/  @!P1 BRA `(.L_x_298) ;  /* 0x0000000000289947 */ /* 0x000fea0003800000 */
[----:B--2---:R-:W2:Y:S02]  /*e9a0*/  LDC R0, c[0x0][0x634] ;  /* 0x00018d00ff007b82 */ /* 0x004ea40000000800 */
[----:B--2---:R-:W-:-:S05]  /*e9b0*/  IADD3 R7, P1, R19, R0, RZ ;  /* 0x0000000013077210 */ /* 0x004fca0007f3e0ff */
[----:B------:R-:W-:-:S04]  /*e9c0*/  IMAD.X R11, RZ, RZ, R22, P1 ;  /* 0x000000ffff0b7224 */ /* 0x000fc800008e0616 */
[----:B0-----:R-:W-:-:S04]  /*e9d0*/  IMAD.WIDE.U32 R2, R11, R8, RZ ;  /* 0x000000080b027225 */ /* 0x001fc800078e00ff */
[----:B------:R-:W-:-:S04]  /*e9e0*/  IMAD.WIDE.U32 R4, P1, R7, R9, R2 ;  /* 0x0000000907047225 */ /* 0x000fc80007820002 */
[----:B------:R-:W-:-:S04]  /*e9f0*/  IMAD.WIDE.U32 R2, R7, R8, RZ ;  /* 0x0000000807027225 */ /* 0x000fc800078e00ff */
[----:B------:R-:W-:Y:S01]  /*ea00*/  IMAD.X R7, RZ, RZ, RZ, P1 ;  /* 0x000000ffff077224 */ /* 0x000fe200008e06ff */
[----:B------:R-:W-:Y:S01]  /*ea10*/  IADD3 RZ, P1, R3, R4, RZ ;  /* 0x0000000403ff7210 */ /* 0x000fe20007f3e0ff */
[----:B------:R-:W-:-:S04]  /*ea20*/  IMAD.MOV.U32 R6, RZ, RZ, R5 ;  /* 0x000000ffff067224 */ /* 0x000fc800078e0005 */
[----:B------:R-:W-:-:S08]  /*ea30*/  IMAD.WIDE.U32.X R6, R11, R9, R6, P1 ;  /* 0x000000090b067225 */ /* 0x000fd000008e0406 */
.L_x_298:
[-CC-:B01----:R-:W-:Y:S01]  /*ea40*/  SHF.R.U64 R24, R6, R10.reuse, R7.reuse ;  /* 0x0000000a06187219 */ /* 0x183fe20000001207 */
[----:B------:R-:W0:Y:S01]  /*ea50*/  LDC.64 R20, c[0x0][0x640] ;  /* 0x00019000ff147b82 */ /* 0x000e220000000a00 */
[----:B--2---:R-:W-:Y:S01]  /*ea60*/  SHF.R.U32.HI R0, RZ, R10, R7 ;  /* 0x0000000aff007219 */ /* 0x004fe20000011607 */
[----:B------:R-:W-:Y:S01]  /*ea70*/  IMAD.MOV.U32 R2, RZ, RZ, R19 ;  /* 0x000000ffff027224 */ /* 0x000fe200078e0013 */
[----:B------:R-:W-:Y:S01]  /*ea80*/  IADD3 R5, P1, RZ, -R24, RZ ;  /* 0x80000018ff057210 */ /* 0x000fe20007f3e0ff */
[----:B------:R-:W-:Y:S01]  /*ea90*/  IMAD.MOV R15, RZ, RZ, -R15 ;  /* 0x000000ffff0f7224 */ /* 0x000fe200078e0a0f */
[----:B------:R-:W-:Y:S01]  /*eaa0*/  ULDC UR6, c[0x0][0x154] ;  /* 0x0000550000067ab9 */ /* 0x000fe20000000800 */
[----:B------:R-:W-:Y:S02]  /*eab0*/  IMAD.MOV.U32 R7, RZ, RZ, 0x1 ;  /* 0x00000001ff077424 */ /* 0x000fe400078e00ff */
[----:B------:R-:W1:Y:S01]  /*eac0*/  LDC R4, c[0x0][0x618] ;  /* 0x00018600ff047b82 */ /* 0x000e620000000800 */
[----:B------:R-:W-:-:S02]  /*ead0*/  IMAD.X R3, RZ, RZ, ~R0, P1 ;  /* 0x000000ffff037224 */ /* 0x000fc400008e0e00 */
[----:B------:R-:W-:Y:S02]  /*eae0*/  IMAD R15, R17, R15, R14 ;  /* 0x0000000f110f7224 */ /* 0x000fe400078e020e */
[-C--:B------:R-:W-:Y:S02]  /*eaf0*/  IMAD R0, R3, R12.reuse, RZ ;  /* 0x0000000c03007224 */ /* 0x080fe400078e02ff */
[----:B------:R-:W-:Y:S01]  /*eb00*/  IMAD.MOV.U32 R3, RZ, RZ, R22 ;  /* 0x000000ffff037224 */ /* 0x000fe200078e0016 */
[----:B------:R-:W2:Y:S01]  /*eb10*/  LDC R6, c[0x0][0x608] ;  /* 0x00018200ff067b82 */ /* 0x000ea20000000800 */
[----:B------:R-:W-:-:S04]  /*eb20*/  IMAD.WIDE.U32 R2, R5, R12, R2 ;  /* 0x0000000c05027225 */ /* 0x000fc800078e0002 */
[----:B------:R-:W-:-:S03]  /*eb30*/  IMAD R5, R5, R13, R0 ;  /* 0x0000000d05057224 */ /* 0x000fc600078e0200 */
[----:B------:R-:W5:Y:S01]  /*eb40*/  LDC R18, c[0x0][0x658] ;  /* 0x00019600ff127b82 */ /* 0x000f620000000800 */
[----:B------:R-:W-:Y:S01]  /*eb50*/  I2FP.F32.U32 R0, R16 ;  /* 0x0000001000007245 */ /* 0x000fe20000201000 */
[----:B------:R-:W-:Y:S01]  /*eb60*/  IMAD.IADD R3, R3, 0x1, R5 ;  /* 0x0000000103037824 */ /* 0x000fe200078e0205 */
[----:B0-----:R-:W-:Y:S01]  /*eb70*/  ISETP.NE.U32.AND P1, PT, R20, RZ, PT ;  /* 0x000000ff1400720c */ /* 0x001fe20003f25070 */
[----:B------:R-:W-:Y:S02]  /*eb80*/  IMAD.MOV.U32 R5, RZ, RZ, -0x1 ;  /* 0xffffffffff057424 */ /* 0x000fe400078e00ff */
[----:B------:R-:W-:Y:S02]  /*eb90*/  FMUL R0, R0, UR6 ;  /* 0x0000000600007c20 */ /* 0x000fe40008400000 */
[----:B------:R-:W0:Y:S01]  /*eba0*/  LDC R13, c[0x0][0x148] ;  /* 0x00005200ff0d7b82 */ /* 0x000e220000000800 */
[----:B-1----:R-:W-:Y:S01]  /*ebb0*/  SHF.R.U64 R10, R2, R4, R3 ;  /* 0x00000004020a7219 */ /* 0x002fe20000001203 */
[----:B------:R1:W0:Y:S01]  /*ebc0*/  F2I.U32.TRUNC.NTZ R12, R0 ;  /* 0x00000000000c7305 */ /* 0x000222000020f000 */
[----:B------:R-:W-:-:S02]  /*ebd0*/  ISETP.NE.AND.EX P1, PT, R21, RZ, PT, P1 ;  /* 0x000000ff1500720c */ /* 0x000fc40003f25310 */
[----:B------:R-:W-:-:S03]  /*ebe0*/  SHF.R.U32.HI R3, RZ, R4, R3 ;  /* 0x00000004ff037219 */ /* 0x000fc60000011603 */
[----:B------:R-:W0:Y:S01]  /*ebf0*/  LDC R14, c[0x0][0x600] ;  /* 0x00018000ff0e7b82 */ /* 0x000e220000000800 */
[-CC-:B--2---:R-:W-:Y:S02]  /*ec00*/  SHF.R.U64 R8, R10, R6.reuse, R3.reuse ;  /* 0x000000060a087219 */ /* 0x184fe40000001203 */
[----:B------:R-:W-:-:S05]  /*ec10*/  SHF.R.U32.HI R3, RZ, R6, R3 ;  /* 0x00000006ff037219 */ /* 0x000fca0000011603 */
[----:B------:R-:W2:Y:S01]  /*ec20*/  LDC R19, c[0x0][0x648] ;  /* 0x00019200ff137b82 */ /* 0x000ea20000000800 */
[-CC-:B-----5:R-:W-:Y:S02]  /*ec30*/  SHF.R.U64 R11, R8, R18.reuse, R3.reuse ;  /* 0x00000012080b7219 */ /* 0x1a0fe40000001203 */
[-C--:B------:R-:W-:Y:S02]  /*ec40*/  SHF.L.U32 R5, R5, R18.reuse, RZ ;  /* 0x0000001205057219 */ /* 0x080fe400000006ff */
[-C--:B------:R-:W-:Y:S01]  /*ec50*/  SHF.R.U32.HI R3, RZ, R18.reuse, R3 ;  /* 0x00000012ff037219 */ /* 0x080fe20000011603 */
[----:B------:R-:W-:Y:S01]  /*ec60*/  IMAD.MOV.U32 R2, RZ, RZ, R11 ;  /* 0x000000ffff027224 */ /* 0x000fe200078e000b */
[----:B------:R-:W-:Y:S01]  /*ec70*/  SHF.L.U32 R40, R7, R18, RZ ;  /* 0x0000001207287219 */ /* 0x000fe200000006ff */
[----:B------:R-:W0:Y:S01]  /*ec80*/  LDC R22, c[0x0][0x638] ;  /* 0x00018e00ff167b82 */ /* 0x000e220000000800 */
[----:B------:R-:W-:-:S07]  /*ec90*/  LOP3.LUT R17, RZ, R5, RZ, 0x33, !PT ;  /* 0x00000005ff117212 */ /* 0x000fce00078e33ff */
[----:B------:R-:W0:Y:S01]  /*eca0*/  LDC R23, c[0x0][0x610] ;  /* 0x00018400ff177b82 */ /* 0x000e220000000800 */
[----:B-1----:R-:W-:Y:S05]  /*ecb0*/  @!P1 BRA `(.L_x_299) ;  /* 0x0000000000289947 */ /* 0x002fea0003800000 */
[----:B------:R-:W1:Y:S02]  /*ecc0*/  LDC R0, c[0x0][0x64c] ;  /* 0x00019300ff007b82 */ /* 0x000e640000000800 */
[----:B-1----:R-:W-:-:S05]  /*ecd0*/  IADD3 R7, P1, R11, R0, RZ ;  /* 0x000000000b077210 */ /* 0x002fca0007f3e0ff */
        /* <DEDUP_REMOVED lines=8> */
.L_x_299:
[----:B--2---:R-:W-:Y:S01]  /*ed60*/  SHF.R.U64 R0, R2, R19, R3 ;  /* 0x0000001302007219 */ /* 0x004fe20000001203 */
[----:B0-----:R-:W-:Y:S01]  /*ed70*/  VIADD R3, R14, 0xffffffff ;  /* 0xffffffff0e037836 */ /* 0x001fe20000000000 */
[----:B------:R-:W-:Y:S01]  /*ed80*/  LOP3.LUT R5, R8, R17, RZ, 0xc0, !PT ;  /* 0x0000001108057212 */ /* 0x000fe200078ec0ff */
[----:B------:R-:W-:Y:S01]  /*ed90*/  IMAD.MOV R12, RZ, RZ, -R12 ;  /* 0x000000ffff0c7224 */ /* 0x000fe200078e0a0c */
[----:B------:R-:W-:Y:S01]  /*eda0*/  R2UR UR22, R24 ;  /* 0x00000000181672ca */ /* 0x000fe200000e0000 */
[----:B------:R-:W-:Y:S01]  /*edb0*/  IMAD.MOV R2, RZ, RZ, -R0 ;  /* 0x000000ffff027224 */ /* 0x000fe200078e0a00 */
[----:B------:R-:W-:Y:S01]  /*edc0*/  LOP3.LUT R3, R10, R3, RZ, 0xc0, !PT ;  /* 0x000000030a037212 */ /* 0x000fe200078ec0ff */
[----:B------:R-:W-:Y:S02]  /*edd0*/  IMAD R40, R40, R0, R5 ;  /* 0x0000000028287224 */ /* 0x000fe400078e0205 */
[----:B------:R-:W-:Y:S02]  /*ede0*/  @P4 IMAD R15, R13, R12, R16 ;  /* 0x0000000c0d0f4224 */ /* 0x000fe400078e0210 */
[----:B------:R-:W-:-:S02]  /*edf0*/  IMAD R0, R2, R22, R11 ;  /* 0x0000001602007224 */ /* 0x000fc400078e020b */
[----:B------:R-:W-:Y:S02]  /*ee00*/  IMAD R40, R40, R23, R15 ;  /* 0x0000001728287224 */ /* 0x000fe400078e020f */
[----:B------:R-:W-:Y:S02]  /*ee10*/  IMAD R3, R0, R14, R3 ;  /* 0x0000000e00037224 */ /* 0x000fe400078e0203 */
[----:B------:R-:W-:-:S03]  /*ee20*/  IMAD.MOV.U32 R0, RZ, RZ, 0x1 ;  /* 0x00000001ff007424 */ /* 0x000fc600078e00ff */
[----:B------:R-:W-:Y:S02]  /*ee30*/  SEL R2, R3, R40, !P4 ;  /* 0x0000002803027207 */ /* 0x000fe40006000000 */
[----:B------:R-:W-:-:S03]  /*ee40*/  SEL R40, R40, R3, !P4 ;  /* 0x0000000328287207 */ /* 0x000fc60006000000 */
[----:B------:R2:W-:Y:S04]  /*ee50*/  STL [R1+0x84], R2 ;  /* 0x0000840201007387 */ /* 0x0005e80000100800 */
.L_x_297:
[----:B------:R0:W-:Y:S01]  /*ee60*/  STL [R1+0x88], R40 ;  /* 0x0000882801007387 */ /* 0x0001e20000100800 */
[----:B------:R-:W-:-:S13]  /*ee70*/  LOP3.LUT P1, RZ, R0, 0xff, RZ, 0xc0, !PT ;  /* 0x000000ff00ff7812 */ /* 0x000fda000782c0ff */
[----:B0-----:R-:W-:Y:S05]  /*ee80*/  @P1 BRA `(.L_x_300) ;  /* 0xffffff2400281947 */ /* 0x001fea000383ffff */
[----:B------:R-:W-:Y:S05]  /*ee90*/  EXIT ;  /* 0x000000000000794d */ /* 0x000fea0003800000 */
.L_x_8:
[----:B------:R-:W2:Y:S01]  /*eea0*/  LDL R22, [R1+0x80] ;  /* 0x0000800001167983 */ /* 0x000ea20000100800 */
[----:B0-----:R-:W-:-:S03]  /*eeb0*/  ULDC.64 UR4, c[0x0][0x650] ;  /* 0x0001940000047ab9 */ /* 0x001fc60000000a00 */
[----:B-1----:R-:W3:Y:S01]  /*eec0*/  LDL R23, [R1+0x7c] ;  /* 0x00007c0001177983 */ /* 0x002ee20000100800 */
[----:B------:R-:W-:Y:S01]  /*eed0*/  PRMT R4, RZ, 0x7610, R4 ;  /* 0x00007610ff047816 */ /* 0x000fe20000000004 */
[----:B------:R-:W-:Y:S02]  /*eee0*/  IMAD.MOV.U32 R5, RZ, RZ, -0x1 ;  /* 0xffffffffff057424 */ /* 0x000fe400078e00ff */
[----:B------:R-:W-:Y:S02]  /*eef0*/  IMAD.MOV.U32 R7, RZ, RZ, -0x1 ;  /* 0xffffffffff077424 */ /* 0x000fe400078e00ff */
[----:B------:R-:W-:Y:S01]  /*ef00*/  IMAD.MOV.U32 R6, RZ, RZ, -0x1 ;  /* 0xffffffffff067424 */ /* 0x000fe200078e00ff */
[----:B--2---:R-:W-:-:S04]  /*ef10*/  ISETP.GE.U32.AND P0, PT, R22, UR4, PT ;  /* 0x0000000416007c0c */ /* 0x004fc8000bf06070 */
[----:B---3--:R-:W-:-:S13]  /*ef20*/  ISETP.GE.U32.AND.EX P0, PT, R23, UR5, PT, P0 ;  /* 0x0000000517007c0c */ /* 0x008fda000bf06100 */
[----:B------:R-:W-:Y:S05]  /*ef30*/  @P0 BRA `(.L_x_301) ;  /* 0x00000004002c0947 */ /* 0x000fea0003800000 */
[----:B------:R-:W0:Y:S01]  /*ef40*/  LDC.64 R14, c[0x0][0x628] ;  /* 0x00018a00ff0e7b82 */ /* 0x000e220000000a00 */
[----:B------:R-:W-:Y:S02]  /*ef50*/  IMAD.MOV.U32 R8, RZ, RZ, R22 ;  /* 0x000000ffff087224 */ /* 0x000fe400078e0016 */
[----:B------:R-:W-:-:S05]  /*ef60*/  IMAD.MOV.U32 R9, RZ, RZ, R23 ;  /* 0x000000ffff097224 */ /* 0x000fca00078e0017 */
[----:B------:R-:W1:Y:S08]  /*ef70*/  LDC R10, c[0x0][0x630] ;  /* 0x00018c00ff0a7b82 */ /* 0x000e700000000800 */
[----:B------:R-:W2:Y:S01]  /*ef80*/  LDC.64 R16, c[0x0][0x620] ;  /* 0x00018800ff107b82 */ /* 0x000ea20000000a00 */
[----:B0-----:R-:W-:-:S04]  /*ef90*/  ISETP.NE.U32.AND P0, PT, R14, RZ, PT ;  /* 0x000000ff0e00720c */ /* 0x001fc80003f05070 */
[----:B------:R-:W-:-:S13]  /*efa0*/  ISETP.NE.AND.EX P0, PT, R15, RZ, PT, P0 ;  /* 0x000000ff0f00720c */ /* 0x000fda0003f05300 */
[----:B-12---:R-:W-:Y:S05]  /*efb0*/  @!P0 BRA `(.L_x_302) ;  /* 0x0000000000288947 */ /* 0x006fea0003800000 */
        /* <DEDUP_REMOVED lines=10> */
.L_x_302:
[----:B------:R-:W0:Y:S01]  /*f060*/  LDC.64 R20, c[0x0][0x640] ;  /* 0x00019000ff147b82 */ /* 0x000e220000000a00 */
[-CC-:B------:R-:W-:Y:S02]  /*f070*/  SHF.R.U64 R14, R8, R10.reuse, R9.reuse ;  /* 0x0000000a080e7219 */ /* 0x180fe40000001209 */
[----:B------:R-:W-:Y:S02]  /*f080*/  SHF.R.U32.HI R4, RZ, R10, R9 ;  /* 0x0000000aff047219 */ /* 0x000fe40000011609 */
[----:B------:R-:W-:-:S03]  /*f090*/  IADD3 R7, P0, RZ, -R14, RZ ;  /* 0x8000000eff077210 */ /* 0x000fc60007f1e0ff */
[----:B------:R-:W1:Y:S02]  /*f0a0*/  LDC R8, c[0x0][0x618] ;  /* 0x00018600ff087b82 */ /* 0x000e640000000800 */
[----:B------:R-:W-:Y:S02]  /*f0b0*/  IMAD.X R5, RZ, RZ, ~R4, P0 ;  /* 0x000000ffff057224 */ /* 0x000fe400000e0e04 */
[----:B------:R-:W-:Y:S02]  /*f0c0*/  IMAD.MOV.U32 R4, RZ, RZ, R22 ;  /* 0x000000ffff047224 */ /* 0x000fe400078e0016 */
[-C--:B------:R-:W-:Y:S02]  /*f0d0*/  IMAD R6, R5, R16.reuse, RZ ;  /* 0x0000001005067224 */ /* 0x080fe400078e02ff */
[----:B------:R-:W2:Y:S01]  /*f0e0*/  LDC R18, c[0x0][0x608] ;  /* 0x00018200ff127b82 */ /* 0x000ea20000000800 */
[----:B------:R-:W-:Y:S02]  /*f0f0*/  IMAD.MOV.U32 R5, RZ, RZ, R23 ;  /* 0x000000ffff057224 */ /* 0x000fe400078e0017 */
[----:B------:R-:W-:-:S05]  /*f100*/  IMAD.WIDE.U32 R4, R7, R16, R4 ;  /* 0x0000001007047225 */ /* 0x000fca00078e0004 */
[----:B------:R-:W3:Y:S01]  /*f110*/  LDC R19, c[0x0][0x658] ;  /* 0x00019600ff137b82 */ /* 0x000ee20000000800 */
[----:B------:R-:W-:Y:S01]  /*f120*/  IMAD R7, R7, R17, R6 ;  /* 0x0000001107077224 */ /* 0x000fe200078e0206 */
[----:B0-----:R-:W-:Y:S01]  /*f130*/  ISETP.NE.U32.AND P0, PT, R20, RZ, PT ;  /* 0x000000ff1400720c */ /* 0x001fe20003f05070 */
[----:B------:R-:W-:Y:S02]  /*f140*/  IMAD.MOV.U32 R6, RZ, RZ, -0x1 ;  /* 0xffffffffff067424 */ /* 0x000fe400078e00ff */
[----:B------:R-:W-:Y:S01]  /*f150*/  IMAD.IADD R5, R5, 0x1, R7 ;  /* 0x0000000105057824 */ /* 0x000fe200078e0207 */
[----:B------:R-:W-:Y:S02]  /*f160*/  ISETP.NE.AND.EX P0, PT, R21, RZ, PT, P0 ;  /* 0x000000ff1500720c */ /* 0x000fe40003f05300 */
[----:B------:R-:W0:Y:S02]  /*f170*/  LDC R17, c[0x0][0x600] ;  /* 0x00018000ff117b82 */ /* 0x000e240000000800 */
[----:B-1----:R-:W-:-:S02]  /*f180*/  SHF.R.U64 R10, R4, R8, R5 ;  /* 0x00000008040a7219 */ /* 0x002fc40000001205 */
[----:B------:R-:W-:-:S04]  /*f190*/  SHF.R.U32.HI R5, RZ, R8, R5 ;  /* 0x00000008ff057219 */ /* 0x000fc80000011605 */
[----:B------:R-:W1:Y:S01]  /*f1a0*/  LDC R22, c[0x0][0x648] ;  /* 0x00019200ff167b82 */ /* 0x000e620000000800 */
[-CC-:B--2---:R-:W-:Y:S02]  /*f1b0*/  SHF.R.U64 R15, R10, R18.reuse, R5.reuse ;  /* 0x000000120a0f7219 */ /* 0x184fe40000001205 */
[----:B------:R-:W-:Y:S01]  /*f1c0*/  SHF.R.U32.HI R4, RZ, R18, R5 ;  /* 0x00000012ff047219 */ /* 0x000fe20000011605 */
[----:B------:R-:W-:-:S04]  /*f1d0*/  IMAD.MOV.U32 R18, RZ, RZ, 0x1 ;  /* 0x00000001ff127424 */ /* 0x000fc800078e00ff */
[----:B------:R-:W2:Y:S01]  /*f1e0*/  LDC R23, c[0x0][0x638] ;  /* 0x00018e00ff177b82 */ /* 0x000ea20000000800 */
[-CC-:B---3--:R-:W-:Y:S02]  /*f1f0*/  SHF.R.U64 R16, R15, R19.reuse, R4.reuse ;  /* 0x000000130f107219 */ /* 0x188fe40000001204 */
[-C--:B------:R-:W-:Y:S02]  /*f200*/  SHF.L.U32 R6, R6, R19.reuse, RZ ;  /* 0x0000001306067219 */ /* 0x080fe400000006ff */
[----:B------:R-:W-:Y:S01]  /*f210*/  SHF.R.U32.HI R5, RZ, R19, R4 ;  /* 0x00000013ff057219 */ /* 0x000fe20000011604 */
[----:B------:R-:W-:Y:S01]  /*f220*/  IMAD.MOV.U32 R4, RZ, RZ, R16 ;  /* 0x000000ffff047224 */ /* 0x000fe200078e0010 */
[----:B------:R-:W-:Y:S01]  /*f230*/  LOP3.LUT R24, RZ, R6, RZ, 0x33, !PT ;  /* 0x00000006ff187212 */ /* 0x000fe200078e33ff */
[----:B------:R-:W3:Y:S01]  /*f240*/  LDC R25, c[0x0][0x610] ;  /* 0x00018400ff197b82 */ /* 0x000ee20000000800 */
[----:B------:R-:W-:Y:S05]  /*f250*/  @!P0 BRA `(.L_x_303) ;  /* 0x0000000000288947 */ /* 0x000fea0003800000 */
        /* <DEDUP_REMOVED lines=10> */
.L_x_303:
[----:B-1----:R-:W-:Y:S01]  /*f300*/  SHF.R.U64 R4, R4, R22, R5 ;  /* 0x0000001604047219 */ /* 0x002fe20000001205 */
[----:B0-----:R-:W-:Y:S01]  /*f310*/  VIADD R7, R17, 0xffffffff ;  /* 0xffffffff11077836 */ /* 0x001fe20000000000 */
[----:B------:R-:W-:Y:S01]  /*f320*/  SHF.L.U32 R18, R18, R19, RZ ;  /* 0x0000001312127219 */ /* 0x000fe200000006ff */
[----:B------:R-:W-:Y:S01]  /*f330*/  @P4 IMAD R0, R11, R12, R2 ;  /* 0x0000000c0b004224 */ /* 0x000fe200078e0202 */
[----:B------:R-:W-:Y:S01]  /*f340*/  LOP3.LUT R3, R15, R24, RZ, 0xc0, !PT ;  /* 0x000000180f037212 */ /* 0x000fe200078ec0ff */
[----:B------:R-:W-:Y:S01]  /*f350*/  IMAD.MOV R5, RZ, RZ, -R4 ;  /* 0x000000ffff057224 */ /* 0x000fe200078e0a04 */
[----:B------:R-:W-:Y:S01]  /*f360*/  LOP3.LUT R7, R10, R7, RZ, 0xc0, !PT ;  /* 0x000000070a077212 */ /* 0x000fe200078ec0ff */
[----:B------:R-:W-:Y:S02]  /*f370*/  IMAD.MOV.U32 R6, RZ, RZ, R14 ;  /* 0x000000ffff067224 */ /* 0x000fe400078e000e */
[----:B------:R-:W-:Y:S02]  /*f380*/  IMAD R3, R18, R4, R3 ;  /* 0x0000000412037224 */ /* 0x000fe400078e0203 */
[----:B--2---:R-:W-:-:S02]  /*f390*/  IMAD R2, R5, R23, R16 ;  /* 0x0000001705027224 */ /* 0x004fc400078e0210 */
[----:B---3--:R-:W-:Y:S02]  /*f3a0*/  IMAD R0, R3, R25, R0 ;  /* 0x0000001903007224 */ /* 0x008fe400078e0200 */
[----:B------:R-:W-:Y:S02]  /*f3b0*/  IMAD R5, R2, R17, R7 ;  /* 0x0000001102057224 */ /* 0x000fe400078e0207 */
[----:B------:R-:W-:-:S03]  /*f3c0*/  IMAD.MOV.U32 R4, RZ, RZ, 0x1 ;  /* 0x00000001ff047424 */ /* 0x000fc600078e00ff */
[----:B------:R-:W-:Y:S02]  /*f3d0*/  SEL R7, R5, R0, !P4 ;  /* 0x0000000005077207 */ /* 0x000fe40006000000 */
[----:B------:R-:W-:-:S07]  /*f3e0*/  SEL R5, R0, R5, !P4 ;  /* 0x0000000500057207 */ /* 0x000fce0006000000 */
.L_x_301:
[----:B------:R-:W-:-:S08]  /*f3f0*/  NOP ;  /* 0x0000000000007918 */ /* 0x000fd00000000000 */
[----:B------:R-:W0:-:S00]  /*f400*/  USETMAXREG.DEALLOC.CTAPOOL 0x28 ;  /* 0x00000028000079c8 */ /* 0x000e0000080e0500 */
[----:B------:R-:W-:-:S13]  /*f410*/  ISETP.NE.AND P0, PT, RZ, UR8, PT ;  /* 0x00000008ff007c0c */ /* 0x000fda000bf05270 */
[----:B------:R-:W-:Y:S05]  /*f420*/  @P0 EXIT ;  /* 0x000000000000094d */ /* 0x000fea0003800000 */
[----:B0-----:R-:W-:Y:S01]  /*f430*/  LOP3.LUT P0, RZ, R4, 0xff, RZ, 0xc0, !PT ;  /* 0x000000ff04ff7812 */ /* 0x001fe2000780c0ff */
[----:B------:R-:W-:Y:S02]  /*f440*/  IMAD.MOV.U32 R0, RZ, RZ, 0x1 ;  /* 0x00000001ff007424 */ /* 0x000fe400078e00ff */
[----:B------:R-:W-:-:S10]  /*f450*/  IMAD.MOV.U32 R9, RZ, RZ, RZ ;  /* 0x000000ffff097224 */ /* 0x000fd400078e00ff */
[----:B------:R-:W-:Y:S05]  /*f460*/  @!P0 BRA `(.L_x_304) ;  /* 0x0000000c005c8947 */ /* 0x000fea0003800000 */
[----:B------:R-:W0:Y:S01]  /*f470*/  S2UR UR12, SR_CgaCtaId ;  /* 0x00000000000c79c3 */ /* 0x000e220000008800 */
[----:B------:R-:W-:Y:S01]  /*f480*/  ULDC UR4, c[0x0][0x28c] ;  /* 0x0000a30000047ab9 */ /* 0x000fe20000000800 */
[----:B------:R-:W-:Y:S01]  /*f490*/  ULDC UR6, c[0x0][0x658] ;  /* 0x0001960000067ab9 */ /* 0x000fe20000000800 */
[----:B------:R-:W-:Y:S01]  /*f4a0*/  UIADD3 UR10, UR4, 0x3f, URZ ;  /* 0x0000003f040a7890 */ /* 0x000fe2000fffe03f */
[----:B------:R-:W-:Y:S01]  /*f4b0*/  BSSY B0, `(.L_x_304) ;  /* 0x00000d2000007945 */ /* 0x000fe20003800000 */
[----:B------:R-:W-:Y:S01]  /*f4c0*/  UMOV UR7, 0xffffffff ;  /* 0xffffffff00077882 */ /* 0x000fe20000000000 */
[----:B------:R-:W-:Y:S01]  /*f4d0*/  ULDC UR5, c[0x0][0x600] ;  /* 0x0001800000057ab9 */ /* 0x000fe20000000800 */
[----:B------:R-:W-:Y:S01]  /*f4e0*/  UMOV UR9, 0x1 ;  /* 0x0000000100097882 */ /* 0x000fe20000000000 */
[----:B------:R-:W-:Y:S01]  /*f4f0*/  USHF.L.U32 UR7, UR7, UR6, URZ ;  /* 0x0000000607077299 */ /* 0x000fe2000800063f */
[----:B------:R-:W-:Y:S01]  /*f500*/  IMAD.MOV.U32 R11, RZ, RZ, 0x1 ;  /* 0x00000001ff0b7424 */ /* 0x000fe200078e00ff */
[----:B------:R-:W-:Y:S01]  /*f510*/  UIADD3 UR4, UR5, -0x1, URZ ;  /* 0xffffffff05047890 */ /* 0x000fe2000fffe03f */
[----:B------:R-:W-:Y:S01]  /*f520*/  IMAD.MOV.U32 R0, RZ, RZ, 0x1 ;  /* 0x00000001ff007424 */ /* 0x000fe200078e00ff */
[----:B------:R-:W-:Y:S01]  /*f530*/  USHF.R.S32.HI UR11, URZ, 0x1f, UR10 ;  /* 0x0000001f3f0b7899 */ /* 0x000fe2000801140a */
[----:B------:R-:W-:Y:S01]  /*f540*/  IMAD.MOV.U32 R9, RZ, RZ, RZ ;  /* 0x000000ffff097224 */ /* 0x000fe200078e00ff */
[----:B------:R-:W-:Y:S01]  /*f550*/  ULDC UR8, c[0x0][0xc] ;  /* 0x0000030000087ab9 */ /* 0x000fe20000000800 */
[----:B------:R-:W-:-:S02]  /*f560*/  USHF.L.U32 UR5, UR9, UR6, URZ ;  /* 0x0000000609057299 */ /* 0x000fc4000800063f */
[----:B------:R-:W-:Y:S01]  /*f570*/  ULEA.HI UR11, UR11, UR10, URZ, 0x6 ;  /* 0x0000000a0b0b7291 */ /* 0x000fe2000f8f303f */
[----:B------:R-:W-:Y:S01]  /*f580*/  ULDC UR9, c[0x0][0x10] ;  /* 0x0000040000097ab9 */ /* 0x000fe20000000800 */
[----:B------:R-:W-:Y:S02]  /*f590*/  ULOP3.LUT UR6, URZ, UR7, URZ, 0x33, !UPT ;  /* 0x000000073f067292 */ /* 0x000fe4000f8e333f */
[----:B------:R-:W-:Y:S01]  /*f5a0*/  UIMAD.WIDE.U32 UR8, UR8, UR9, URZ ;  /* 0x00000009080872a5 */ /* 0x000fe2000f8e003f */
[----:B------:R-:W-:Y:S01]  /*f5b0*/  ULDC UR7, c[0x0][0x14] ;  /* 0x0000050000077ab9 */ /* 0x000fe20000000800 */
[----:B------:R-:W-:Y:S01]  /*f5c0*/  USHF.R.S32.HI UR20, URZ, 0x6, UR11 ;  /* 0x000000063f147899 */ /* 0x000fe2000801140b */
[----:B0-----:R-:W-:Y:S01]  /*f5d0*/  IMAD.U32 R8, RZ, RZ, UR12 ;  /* 0x0000000cff087e24 */ /* 0x001fe2000f8e00ff */
[----:B------:R-:W-:Y:S02]  /*f5e0*/  UIMAD.WIDE.U32 UR24, UR8, UR7, URZ ;  /* 0x00000007081872a5 */ /* 0x000fe4000f8e003f */
[----:B------:R-:W-:-:S02]  /*f5f0*/  UIMAD UR18, UR9, UR7, URZ ;  /* 0x00000007091272a4 */ /* 0x000fc4000f8e023f */
[----:B------:R-:W-:Y:S02]  /*f600*/  ULOP3.LUT UR23, UR13, 0x2, URZ, 0xfc, !UPT ;  /* 0x000000020d177892 */ /* 0x000fe4000f8efc3f */
[----:B------:R-:W-:Y:S02]  /*f610*/  UIADD3 UR18, UR25, UR18, URZ ;  /* 0x0000001219127290 */ /* 0x000fe4000fffe03f */
[----:B------:R-:W-:Y:S01]  /*f620*/  UIADD3 UR28, UR20, 0x1, URZ ;  /* 0x00000001141c7890 */ /* 0x000fe2000fffe03f */
[----:B------:R-:W-:-:S11]  /*f630*/  ULDC.64 UR26, c[0x0][0x198] ;  /* 0x00006600001a7ab9 */ /* 0x000fd60000000a00 */
.L_x_315:
[----:B------:R-:W-:-:S03]  /*f640*/  UMOV UR7, 0xffffffff ;  /* 0xffffffff00077882 */ /* 0x000fc60000000000 */
[----:B------:R-:W-:Y:S05]  /*f650*/  BRA.DIV UR7, `(.L_x_305) ;  /* 0x0000001207907947 */ /* 0x000fea000b800000 */
[----:B------:R-:W-:-:S13]  /*f660*/  ELECT P0, URZ, PT ;  /* 0x00000000003f782f */ /* 0x000fda0003800000 */
.L_x_331:
[----:B------:R-:W0:Y:S01]  /*f670*/  LDC R2, c[0x0][0x28c] ;  /* 0x0000a300ff027b82 */ /* 0x000e220000000800 */
[----:B------:R-:W-:Y:S01]  /*f680*/  BSSY B1, `(.L_x_306) ;  /* 0x000003c000017945 */ /* 0x000fe20003800000 */
[----:B0-----:R-:W-:-:S13]  /*f690*/  ISETP.LT.OR P0, PT, R2, 0x1, !P0 ;  /* 0x000000010200780c */ /* 0x001fda0004701670 */
[----:B------:R-:W-:Y:S05]  /*f6a0*/  @P0 BRA `(.L_x_307) ;  /* 0x0000000000e40947 */ /* 0x000fea0003800000 */
[----:B------:R-:W-:Y:S02]  /*f6b0*/  IMAD R5, R5, 0x8, R8 ;  /* 0x0000000805057824 */ /* 0x000fe400078e0208 */
[----:B------:R-:W-:Y:S02]  /*f6c0*/  IMAD.SHL.U32 R7, R7, 0x80, RZ ;  /* 0x0000008007077824 */ /* 0x000fe400078e00ff */
[----:B------:R-:W-:Y:S02]  /*f6d0*/  IMAD.MOV.U32 R14, RZ, RZ, RZ ;  /* 0x000000ffff0e7224 */ /* 0x000fe400078e00ff */
[----:B------:R-:W-:Y:S02]  /*f6e0*/  IMAD.U32 R15, RZ, RZ, UR28 ;  /* 0x0000001cff0f7e24 */ /* 0x000fe4000f8e00ff */
[----:B------:R-:W-:Y:S02]  /*f6f0*/  IMAD.MOV.U32 R2, RZ, RZ, R0 ;  /* 0x000000ffff027224 */ /* 0x000fe400078e0000 */
[----:B------:R-:W-:-:S02]  /*f700*/  IMAD.MOV.U32 R3, RZ, RZ, R9 ;  /* 0x000000ffff037224 */ /* 0x000fc400078e0009 */
[----:B------:R-:W-:-:S07]  /*f710*/  IMAD.SHL.U32 R10, R5, 0x20, RZ ;  /* 0x00000020050a7824 */ /* 0x000fce00078e00ff */
.L_x_310:
[----:B------:R-:W0:Y:S01]  /*f720*/  S2UR UR7, SR_CgaCtaId ;  /* 0x00000000000779c3 */ /* 0x000e220000008800 */
[----:B------:R-:W1:Y:S01]  /*f730*/  S2R R16, SR_TID.X ;  /* 0x0000000000107919 */ /* 0x000e620000002100 */
[----:B------:R-:W-:Y:S02]  /*f740*/  MOV R5, 0x400 ;  /* 0x0000040000057802 */ /* 0x000fe40000000f00 */
[----:B------:R-:W-:Y:S01]  /*f750*/  SHF.L.U32 R4, R2, 0x1f, RZ ;  /* 0x0000001f02047819 */ /* 0x000fe200000006ff */
[----:B0-----:R-:W-:-:S05]  /*f760*/  IMAD.U32 R8, RZ, RZ, UR7 ;  /* 0x00000007ff087e24 */ /* 0x001fca000f8e00ff */
[----:B------:R-:W-:Y:S02]  /*f770*/  LEA R12, R8, R5, 0x18 ;  /* 0x00000005080c7211 */ /* 0x000fe400078ec0ff */
[----:B-1----:R-:W-:-:S03]  /*f780*/  LOP3.LUT P1, RZ, R16, 0x7f, RZ, 0xc0, !PT ;  /* 0x0000007f10ff7812 */ /* 0x002fc6000782c0ff */
[----:B------:R-:W-:-:S04]  /*f790*/  IMAD R13, R3, 0x8, R12 ;  /* 0x00000008030d7824 */ /* 0x000fc800078e020c */
[----:B------:R-:W0:Y:S06]  /*f7a0*/  SYNCS.PHASECHK.TRANS64.TRYWAIT P0, [R13+URZ+0x48], R4 ;  /* 0x000048040d0075a7 */ /* 0x000e2c000800017f */
[----:B------:R-:W1:Y:S01]  /*f7b0*/  @!P1 LDC R5, c[0x0][0x500] ;  /* 0x00014000ff059b82 */ /* 0x000e620000000800 */
[----:B0-----:R-:W-:Y:S05]  /*f7c0*/  @!P0 BRA `(.L_x_308) ;  /* 0x0000001000548947 */ /* 0x001fea0003800000 */
.L_x_332:
[----:B------:R-:W-:Y:S01]  /*f7d0*/  UPRMT UR7, UR23, 0x9910, URZ ;  /* 0x0000991017077896 */ /* 0x000fe2000800003f */
[----:B-1----:R1:W-:Y:S03]  /*f7e0*/  @!P1 SYNCS.ARRIVE.TRANS64 RZ, [R13+URZ], R5 ;  /* 0x000000050dff99a7 */ /* 0x0023e6000800003f */
[----:B------:R-:W-:-:S06]  /*f7f0*/  UISETP.NE.AND UP0, UPT, UR7, 0x2, UPT ;  /* 0x000000020700788c */ /* 0x000fcc000bf05270 */
[----:B------:R-:W-:-:S13]  /*f800*/  PLOP3.LUT P0, PT, PT, PT, UP0, 0x80, 0x0 ;  /* 0x000000000000781c */ /* 0x000fda0003f0f008 */
[----:B-1----:R-:W-:Y:S05]  /*f810*/  @P0 BRA `(.L_x_309) ;  /* 0x0000000000040947 */ /* 0x002fea0003800000 */
[----:B------:R-:W-:Y:S01]  /*f820*/  BPT.TRAP 0x1 ;  /* 0x000000040000795c */ /* 0x000fe20000300000 */
.L_x_309:
[----:B0-----:R-:W-:Y:S01]  /*f830*/  IMAD R4, R3, 0x8, R8 ;  /* 0x0000000803047824 */ /* 0x001fe200078e0208 */
[----:B------:R-:W-:Y:S01]  /*f840*/  R2UR UR9, R13 ;  /* 0x000000000d0972ca */ /* 0x000fe200000e0000 */
[----:B------:R-:W-:Y:S01]  /*f850*/  VIADD R15, R15, 0xffffffff ;  /* 0xffffffff0f0f7836 */ /* 0x000fe20000000000 */
[----:B------:R-:W-:Y:S01]  /*f860*/  UIADD3 UR14, UP0, UR26, 0xf0, URZ ;  /* 0x000000f01a0e7890 */ /* 0x000fe2000ff1e03f */
[--C-:B------:R-:W-:Y:S01]  /*f870*/  IMAD.U32 R4, R4, 0x800, R12.reuse ;  /* 0x0000080004047824 */ /* 0x100fe200078e000c */
[----:B------:R-:W-:Y:S01]  /*f880*/  R2UR UR11, R10 ;  /* 0x000000000a0b72ca */ /* 0x000fe200000e0000 */
[C---:B------:R-:W-:Y:S01]  /*f890*/  IMAD R12, R3.reuse, 0x2000, R12 ;  /* 0x00002000030c7824 */ /* 0x040fe200078e020c */
[----:B------:R-:W-:Y:S01]  /*f8a0*/  R2UR UR10, R14 ;  /* 0x000000000e0a72ca */ /* 0x000fe200000e0000 */
[----:B------:R-:W-:Y:S01]  /*f8b0*/  UIADD3 UR30, UP1, UR26, 0x1f0, URZ ;  /* 0x000001f01a1e7890 */ /* 0x000fe2000ff3e03f */
[----:B------:R-:W-:Y:S01]  /*f8c0*/  R2UR UR7, R4 ;  /* 0x00000000040772ca */ /* 0x000fe200000e0000 */
[----:B------:R-:W-:Y:S01]  /*f8d0*/  UIADD3.X UR15, URZ, UR27, URZ, UP0, !UPT ;  /* 0x0000001b3f0f7290 */ /* 0x000fe200087fe43f */
[----:B------:R-:W-:Y:S01]  /*f8e0*/  R2UR UR8, R12 ;  /* 0x000000000c0872ca */ /* 0x000fe200000e0000 */
[----:B------:R-:W-:Y:S01]  /*f8f0*/  VIADD R3, R3, 0x1 ;  /* 0x0000000103037836 */ /* 0x000fe20000000000 */
[----:B------:R-:W-:Y:S01]  /*f900*/  R2UR UR12, R6 ;  /* 0x00000000060c72ca */ /* 0x000fe200000e0000 */
[----:B------:R-:W-:Y:S01]  /*f910*/  UIADD3.X UR31, URZ, UR27, URZ, UP1, !UPT ;  /* 0x0000001b3f1f7290 */ /* 0x000fe20008ffe43f */
[----:B------:R-:W-:Y:S01]  /*f920*/  R2UR UR21, R7 ;  /* 0x00000000071572ca */ /* 0x000fe200000e0000 */
[----:B------:R-:W-:Y:S01]  /*f930*/  UMOV UR22, 0xff0000 ;  /* 0x00ff000000167882 */ /* 0x000fe20000000000 */
[----:B------:R-:W-:Y:S01]  /*f940*/  ISETP.GT.AND P1, PT, R15, 0x1, PT ;  /* 0x000000010f00780c */ /* 0x000fe20003f24270 */
[----:B------:R-:W-:Y:S01]  /*f950*/  UMOV UR16, 0x0 ;  /* 0x0000000000107882 */ /* 0x000fe20000000000 */
[----:B------:R-:W-:Y:S01]  /*f960*/  UMOV UR17, 0x10000000 ;  /* 0x1000000000117882 */ /* 0x000fe20000000000 */
[----:B------:R-:W-:Y:S01]  /*f970*/  ISETP.NE.AND P0, PT, R3, 0x9, PT ;  /* 0x000000090300780c */ /* 0x000fe20003f05270 */
[----:B------:R-:W-:Y:S01]  /*f980*/  VIADD R14, R14, 0x40 ;  /* 0x000000400e0e7836 */ /* 0x000fe20000000000 */
[----:B------:R-:W-:-:S02]  /*f990*/  UIADD3 UR7, UR7, 0x180, URZ ;  /* 0x0000018007077890 */ /* 0x000fc4000fffe03f */
[----:B------:R-:W-:Y:S01]  /*f9a0*/  UIADD3 UR19, UR8, 0x24180, URZ ;  /* 0x0002418008137890 */ /* 0x000fe2000fffe03f */
[----:B------:R-:W-:Y:S02]  /*f9b0*/  SEL R5, RZ, 0x1, P0 ;  /* 0x00000001ff057807 */ /* 0x000fe40000000000 */
[----:B------:R-:W-:Y:S02]  /*f9c0*/  SEL R3, R3, RZ, P0 ;  /* 0x000000ff03037207 */ /* 0x000fe40000000000 */
[----:B------:R-:W-:Y:S01]  /*f9d0*/  UMOV UR8, UR7 ;  /* 0x0000000700087c82 */ /* 0x000fe20008000000 */
[----:B------:R-:W-:Y:S01]  /*f9e0*/  LOP3.LUT R2, R2, R5, RZ, 0x3c, !PT ;  /* 0x0000000502027212 */ /* 0x000fe200078e3cff */
[----:B------:R0:W-:Y:S02]  /*f9f0*/  UTMALDG.3D.MULTICAST [UR8], [UR14], UR22, desc[UR16] ;  /* 0x000010080e0073b4 */ /* 0x0001e40008011816 */
[----:B0-----:R-:W-:Y:S01]  /*fa00*/  UMOV UR8, UR19 ;  /* 0x0000001300087c82 */ /* 0x001fe20008000000 */
[----:B------:R-:W-:-:S02]  /*fa10*/  UMOV UR11, UR21 ;  /* 0x00000015000b7c82 */ /* 0x000fc40008000000 */
[----:B------:R0:W-:Y:S02]  /*fa20*/  UTMALDG.3D [UR8], [UR30], desc[UR16] ;  /* 0x000010081e0075b4 */ /* 0x0001e40008011000 */
[----:B0-----:R-:W-:Y:S05]  /*fa30*/  @P1 BRA `(.L_x_310) ;  /* 0xfffffffc00381947 */ /* 0x001fea000383ffff */
.L_x_307:
[----:B------:R-:W-:Y:S05]  /*fa40*/  BSYNC B1 ;  /* 0x0000000000017941 */ /* 0x000fea0003800000 */
.L_x_306:
[----:B------:R-:W2:Y:S01]  /*fa50*/  LDL.LU R17, [R1+0x7c] ;  /* 0x00007c0001117983 */ /* 0x000ea20000300800 */
[----:B------:R-:W-:Y:S01]  /*fa60*/  LOP3.LUT P1, RZ, R11, 0xff, RZ, 0xc0, !PT ;  /* 0x000000ff0bff7812 */ /* 0x000fe2000782c0ff */
[----:B------:R-:W-:Y:S01]  /*fa70*/  VIADD R4, R9, UR20 ;  /* 0x0000001409047c36 */ /* 0x000fe20008000000 */
[----:B------:R-:W-:Y:S01]  /*fa80*/  ULDC.64 UR8, c[0x0][0x650] ;  /* 0x0001940000087ab9 */ /* 0x000fe20000000a00 */
[----:B------:R-:W3:Y:S01]  /*fa90*/  LDL.LU R16, [R1+0x80] ;  /* 0x0000800001107983 */ /* 0x000ee20000300800 */
[----:B------:R-:W-:Y:S01]  /*faa0*/  IMAD.U32 R6, RZ, RZ, UR20 ;  /* 0x00000014ff067e24 */ /* 0x000fe2000f8e00ff */
[----:B------:R-:W-:Y:S01]  /*fab0*/  UISETP.GE.U32.AND UP0, UPT, UR20, 0x9, UPT ;  /* 0x000000091400788c */ /* 0x000fe2000bf06070 */
[----:B------:R-:W-:Y:S01]  /*fac0*/  ISETP.GT.U32.AND P0, PT, R4, 0x8, PT ;  /* 0x000000080400780c */ /* 0x000fe20003f04070 */
[----:B------:R-:W-:Y:S01]  /*fad0*/  BSSY B1, `(.L_x_311) ;  /* 0x000006d000017945 */ /* 0x000fe20003800000 */
[----:B------:R-:W-:Y:S01]  /*fae0*/  IMAD.MOV.U32 R7, RZ, RZ, -0x1 ;  /* 0xffffffffff077424 */ /* 0x000fe200078e00ff */
[----:B------:R-:W-:-:S02]  /*faf0*/  PRMT R11, RZ, 0x7610, R11 ;  /* 0x00007610ff0b7816 */ /* 0x000fc4000000000b */
[----:B------:R-:W-:Y:S01]  /*fb00*/  ISETP.LT.U32.AND P0, PT, R6, 0x9, P0 ;  /* 0x000000090600780c */ /* 0x000fe20000701070 */
[----:B------:R-:W-:Y:S01]  /*fb10*/  IMAD.MOV.U32 R6, RZ, RZ, -0x1 ;  /* 0xffffffffff067424 */ /* 0x000fe200078e00ff */
[----:B------:R-:W0:Y:S01]  /*fb20*/  @P1 S2R R8, SR_CgaCtaId ;  /* 0x0000000000081919 */ /* 0x000e220000008800 */
[----:B------:R-:W-:Y:S02]  /*fb30*/  @P1 MOV R3, 0x400 ;  /* 0x0000040000031802 */ /* 0x000fe40000000f00 */
[----:B------:R-:W-:Y:S02]  /*fb40*/  PLOP3.LUT P2, PT, PT, PT, UP0, 0x80, 0x0 ;  /* 0x000000000000781c */ /* 0x000fe40003f4f008 */
[----:B0-----:R-:W-:Y:S01]  /*fb50*/  @P1 LEA R5, R8, R3, 0x18 ;  /* 0x0000000308051211 */ /* 0x001fe200078ec0ff */
[----:B------:R-:W-:-:S03]  /*fb60*/  IMAD.WIDE.U32 R2, R4, 0x38e38e39, RZ ;  /* 0x38e38e3904027825 */ /* 0x000fc600078e00ff */
[----:B------:R0:W-:Y:S01]  /*fb70*/  @P1 SYNCS.ARRIVE.TRANS64.A1T0 RZ, [R5+URZ+0xa8], RZ ;  /* 0x0000a8ff05ff19a7 */ /* 0x0001e2000810003f */
[----:B------:R-:W-:Y:S02]  /*fb80*/  PRMT R2, RZ, 0x7610, R2 ;  /* 0x00007610ff027816 */ /* 0x000fe40000000002 */
[----:B0-----:R-:W-:Y:S02]  /*fb90*/  SHF.R.U32.HI R5, RZ, 0x1, R3 ;  /* 0x00000001ff057819 */ /* 0x001fe40000011603 */
[----:B------:R-:W-:-:S03]  /*fba0*/  SEL R3, RZ, 0x1, !P0 ;  /* 0x00000001ff037807 */ /* 0x000fc60004000000 */
[----:B------:R-:W-:Y:S01]  /*fbb0*/  IMAD R9, R5, -0x9, R4 ;  /* 0xfffffff705097824 */ /* 0x000fe200078e0204 */
[----:B------:R-:W-:-:S04]  /*fbc0*/  LOP3.LUT R0, R0, R3, RZ, 0x3c, !PT ;  /* 0x0000000300007212 */ /* 0x000fc800078e3cff */
[----:B------:R-:W-:Y:S01]  /*fbd0*/  @P2 LOP3.LUT R0, R0, 0x1, R5, 0x78, !PT ;  /* 0x0000000100002812 */ /* 0x000fe200078e7805 */
[----:B------:R-:W-:Y:S01]  /*fbe0*/  IMAD.MOV.U32 R5, RZ, RZ, -0x1 ;  /* 0xffffffffff057424 */ /* 0x000fe200078e00ff */
[----:B---3--:R-:W-:-:S04]  /*fbf0*/  IADD3 R16, P1, R16, UR24, RZ ;  /* 0x0000001810107c10 */ /* 0x008fc8000ff3e0ff */
[----:B--2---:R-:W-:Y:S01]  /*fc00*/  IADD3.X R17, R17, UR18, RZ, P1, !PT ;  /* 0x0000001211117c10 */ /* 0x004fe20008ffe4ff */
[----:B------:R0:W-:Y:S01]  /*fc10*/  STL [R1+0x80], R16 ;  /* 0x0000801001007387 */ /* 0x0001e20000100800 */
[----:B------:R-:W-:-:S03]  /*fc20*/  ISETP.GE.U32.AND P0, PT, R16, UR8, PT ;  /* 0x0000000810007c0c */ /* 0x000fc6000bf06070 */
[----:B------:R0:W-:Y:S01]  /*fc30*/  STL [R1+0x7c], R17 ;  /* 0x00007c1101007387 */ /* 0x0001e20000100800 */
[----:B------:R-:W-:-:S13]  /*fc40*/  ISETP.GE.U32.AND.EX P0, PT, R17, UR9, PT, P0 ;  /* 0x0000000911007c0c */ /* 0x000fda000bf06100 */
[----:B0-----:R-:W-:Y:S05]  /*fc50*/  @P0 BRA `(.L_x_312) ;  /* 0x0000000400500947 */ /* 0x001fea0003800000 */
[----:B------:R-:W-:Y:S01]  /*fc60*/  ULDC.64 UR8, c[0x0][0x628] ;  /* 0x00018a0000087ab9 */ /* 0x000fe20000000a00 */
[----:B------:R-:W0:Y:S01]  /*fc70*/  S2R R12, SR_CTAID.X ;  /* 0x00000000000c7919 */ /* 0x000e220000002500 */
[----:B------:R-:W-:Y:S01]  /*fc80*/  ISETP.NE.U32.AND P0, PT, RZ, UR8, PT ;  /* 0x00000008ff007c0c */ /* 0x000fe2000bf05070 */
[----:B------:R-:W-:Y:S01]  /*fc90*/  ULDC UR10, c[0x0][0x630] ;  /* 0x00018c00000a7ab9 */ /* 0x000fe20000000800 */
[----:B------:R-:W-:Y:S01]  /*fca0*/  IMAD.MOV.U32 R2, RZ, RZ, R16 ;  /* 0x000000ffff027224 */ /* 0x000fe200078e0010 */
[----:B------:R-:W1:Y:S01]  /*fcb0*/  S2R R10, SR_CTAID.Y ;  /* 0x00000000000a7919 */ /* 0x000e620000002600 */
[----:B------:R-:W-:Y:S01]  /*fcc0*/  ISETP.NE.AND.EX P0, PT, RZ, UR9, PT, P0 ;  /* 0x00000009ff007c0c */ /* 0x000fe2000bf05300 */
[----:B------:R-:W-:-:S12]  /*fcd0*/  IMAD.MOV.U32 R3, RZ, RZ, R17 ;  /* 0x000000ffff037224 */ /* 0x000fd800078e0011 */
[----:B------:R-:W-:Y:S05]  /*fce0*/  @!P0 BRA `(.L_x_313) ;  /* 0x0000000000288947 */ /* 0x000fea0003800000 */
[----:B------:R-:W-:Y:S02]  /*fcf0*/  ULDC UR7, c[0x0][0x634] ;  /* 0x00018d0000077ab9 */ /* 0x000fe40000000800 */
[----:B------:R-:W-:-:S05]  /*fd00*/  IADD3 R7, P0, R16, UR7, RZ ;  /* 0x0000000710077c10 */ /* 0x000fca000ff1e0ff */
[----:B------:R-:W-:-:S04]  /*fd10*/  IMAD.X R13, RZ, RZ, R17, P0 ;  /* 0x000000ffff0d7224 */ /* 0x000fc800000e0611 */
[----:B------:R-:W-:-:S04]  /*fd20*/  IMAD.WIDE.U32 R4, R13, UR8, RZ ;  /* 0x000000080d047c25 */ /* 0x000fc8000f8e00ff */
[----:B------:R-:W-:-:S04]  /*fd30*/  IMAD.WIDE.U32 R4, P0, R7, UR9, R4 ;  /* 0x0000000907047c25 */ /* 0x000fc8000f800004 */
[----:B------:R-:W-:-:S04]  /*fd40*/  IMAD.WIDE.U32 R6, R7, UR8, RZ ;  /* 0x0000000807067c25 */ /* 0x000fc8000f8e00ff */
[----:B------:R-:W-:Y:S01]  /*fd50*/  IMAD.X R3, RZ, RZ, RZ, P0 ;  /* 0x000000ffff037224 */ /* 0x000fe200000e06ff */
[----:B------:R-:W-:Y:S01]  /*fd60*/  IADD3 RZ, P0, R7, R4, RZ ;  /* 0x0000000407ff7210 */ /* 0x000fe20007f1e0ff */
[----:B------:R-:W-:-:S04]  /*fd70*/  IMAD.MOV.U32 R2, RZ, RZ, R5 ;  /* 0x000000ffff027224 */ /* 0x000fc800078e0005 */
[----:B------:R-:W-:-:S08]  /*fd80*/  IMAD.WIDE.U32.X R2, R13, UR9, R2, P0 ;  /* 0x000000090d027c25 */ /* 0x000fd000080e0402 */
.L_x_313:
[--C-:B------:R-:W-:Y:S01]  /*fd90*/  SHF.R.U64 R6, R2, UR10, R3.reuse ;  /* 0x0000000a02067c19 */ /* 0x100fe20008001203 */
[----:B------:R-:W-:Y:S01]  /*fda0*/  ULDC.64 UR8, c[0x0][0x620] ;  /* 0x0001880000087ab9 */ /* 0x000fe20000000a00 */
[----:B------:R-:W-:Y:S01]  /*fdb0*/  SHF.R.U32.HI R2, RZ, UR10, R3 ;  /* 0x0000000aff027c19 */ /* 0x000fe20008011603 */
[----:B------:R-:W-:Y:S01]  /*fdc0*/  IMAD.MOV.U32 R3, RZ, RZ, R17 ;  /* 0x000000ffff037224 */ /* 0x000fe200078e0011 */
[----:B------:R-:W-:Y:S01]  /*fdd0*/  IADD3 R5, P0, RZ, -R6, RZ ;  /* 0x80000006ff057210 */ /* 0x000fe20007f1e0ff */
[----:B------:R-:W-:Y:S01]  /*fde0*/  ULDC UR7, c[0x0][0x150] ;  /* 0x0000540000077ab9 */ /* 0x000fe20000000800 */
[----:B0-----:R-:W-:Y:S01]  /*fdf0*/  I2FP.F32.U32 R7, R12 ;  /* 0x0000000c00077245 */ /* 0x001fe20000201000 */
[----:B------:R-:W0:Y:S01]  /*fe00*/  LDC R19, c[0x0][0x144] ;  /* 0x00005100ff137b82 */ /* 0x000e220000000800 */
[----:B------:R-:W-:Y:S01]  /*fe10*/  ULDC.64 UR10, c[0x0][0x640] ;  /* 0x00019000000a7ab9 */ /* 0x000fe20000000a00 */
[----:B------:R-:W-:Y:S01]  /*fe20*/  IMAD.X R2, RZ, RZ, ~R2, P0 ;  /* 0x000000ffff027224 */ /* 0x000fe200000e0e02 */
[----:B------:R-:W-:-:S03]  /*fe30*/  ISETP.NE.U32.AND P0, PT, RZ, UR10, PT ;  /* 0x0000000aff007c0c */ /* 0x000fc6000bf05070 */
[----:B------:R-:W-:Y:S01]  /*fe40*/  IMAD R4, R2, UR8, RZ ;  /* 0x0000000802047c24 */ /* 0x000fe2000f8e02ff */
[----:B------:R-:W-:Y:S01]  /*fe50*/  ISETP.NE.AND.EX P0, PT, RZ, UR11, PT, P0 ;  /* 0x0000000bff007c0c */ /* 0x000fe2000bf05300 */
[----:B------:R-:W-:Y:S01]  /*fe60*/  IMAD.MOV.U32 R2, RZ, RZ, R16 ;  /* 0x000000ffff027224 */ /* 0x000fe200078e0010 */
[----:B------:R-:W2:Y:S03]  /*fe70*/  LDC R13, c[0x0][0x148] ;  /* 0x00005200ff0d7b82 */ /* 0x000ea60000000800 */
[----:B------:R-:W-:Y:S01]  /*fe80*/  IMAD.WIDE.U32 R2, R5, UR8, R2 ;  /* 0x0000000805027c25 */ /* 0x000fe2000f8e0002 */
[----:B------:R-:W-:-:S03]  /*fe90*/  ULDC UR8, c[0x0][0x154] ;  /* 0x0000550000087ab9 */ /* 0x000fc60000000800 */
[----:B------:R-:W-:Y:S02]  /*fea0*/  IMAD R5, R5, UR9, R4 ;  /* 0x0000000905057c24 */ /* 0x000fe4000f8e0204 */
[----:B------:R-:W-:Y:S01]  /*feb0*/  FMUL R4, R7, UR7 ;  /* 0x0000000707047c20 */ /* 0x000fe20008400000 */
[----:B------:R-:W-:Y:S01]  /*fec0*/  ULDC UR7, c[0x0][0x618] ;  /* 0x0001860000077ab9 */ /* 0x000fe20000000800 */
[----:B------:R-:W-:Y:S01]  /*fed0*/  ULDC UR9, c[0x0][0x608] ;  /* 0x0001820000097ab9 */ /* 0x000fe20000000800 */
[----:B------:R-:W-:-:S03]  /*fee0*/  IMAD.IADD R3, R3, 0x1, R5 ;  /* 0x0000000103037824 */ /* 0x000fc600078e0205 */
[----:B------:R-:W3:Y:S02]  /*fef0*/  F2I.U32.TRUNC.NTZ R4, R4 ;  /* 0x0000000400047305 */ /* 0x000ee4000020f000 */
[----:B------:R-:W-:Y:S02]  /*ff00*/  SHF.R.U64 R7, R2, UR7, R3 ;  /* 0x0000000702077c19 */ /* 0x000fe40008001203 */
[----:B-1----:R-:W-:-:S05]  /*ff10*/  I2FP.F32.U32 R2, R10 ;  /* 0x0000000a00027245 */ /* 0x002fca0000201000 */
[----:B------:R-:W-:Y:S01]  /*ff20*/  FMUL R5, R2, UR8 ;  /* 0x0000000802057c20 */ /* 0x000fe20008400000 */
[----:B------:R-:W-:Y:S01]  /*ff30*/  SHF.R.U32.HI R2, RZ, UR7, R3 ;  /* 0x00000007ff027c19 */ /* 0x000fe20008011603 */
[----:B------:R-:W-:Y:S02]  /*ff40*/  ULDC UR7, c[0x0][0x658] ;  /* 0x0001960000077ab9 */ /* 0x000fe40000000800 */
[----:B------:R1:W4:Y:S01]  /*ff50*/  F2I.U32.TRUNC.NTZ R16, R5 ;  /* 0x0000000500107305 */ /* 0x000322000020f000 */
[----:B------:R-:W-:Y:S01]  /*ff60*/  SHF.R.U64 R15, R7, UR9, R2 ;  /* 0x00000009070f7c19 */ /* 0x000fe20008001202 */
[----:B---3--:R-:W-:Y:S01]  /*ff70*/  IMAD.MOV R4, RZ, RZ, -R4 ;  /* 0x000000ffff047224 */ /* 0x008fe200078e0a04 */
[----:B------:R-:W-:-:S03]  /*ff80*/  SHF.R.U32.HI R2, RZ, UR9, R2 ;  /* 0x00000009ff027c19 */ /* 0x000fc60008011602 */
[----:B0-----:R-:W-:Y:S01]  /*ff90*/  IMAD R12, R19, R4, R12 ;  /* 0x00000004130c7224 */ /* 0x001fe200078e020c */
[--C-:B------:R-:W-:Y:S02]  /*ffa0*/  SHF.R.U64 R14, R15, UR7, R2.reuse ;  /* 0x000000070f0e7c19 */ /* 0x100fe40008001202 */
[----:B------:R-:W-:-:S03]  /*ffb0*/  SHF.R.U32.HI R17, RZ, UR7, R2 ;  /* 0x00000007ff117c19 */ /* 0x000fc60008011602 */
[----:B------:R-:W-:Y:S02]  /*ffc0*/  IMAD.MOV.U32 R2, RZ, RZ, R14 ;  /* 0x000000ffff027224 */ /* 0x000fe400078e000e */
[----:B------:R-:W-:Y:S01]  /*ffd0*/  IMAD.MOV.U32 R3, RZ, RZ, R17 ;  /* 0x000000ffff037224 */ /* 0x000fe200078e0011 */
[----:B-12-4-:R-:W-:Y:S06]  /*ffe0*/  @!P0 BRA `(.L_x_314) ;  /* 0x0000000000288947 */ /* 0x016fec0003800000 */
[----:B------:R-:W-:Y:S02]  /*fff0*/  ULDC UR7, c[0x0][0x64c] ;  /* 0x0001930000077ab9 */ /* 0x000fe40000000800 */
[----:B------:R-:W-:-:S05]  /*10000*/  IADD3 R3, P0, R14, UR7, RZ ;  /* 0x000000070e037c10 */ /* 0x000fca000ff1e0ff */
[----:B------:R-:W-:-:S04]  /*10010*/  IMAD.X R17, RZ, RZ, R17, P0 ;  /* 0x000000ffff117224 */ /* 0x000fc800000e0611 */
[----:B------:R-:W-:-:S04]  /*10020*/  IMAD.WIDE.U32 R4, R17, UR10, RZ ;  /* 0x0000000a11047c25 */ /* 0x000fc8000f8e00ff */
[----:B------:R-:W-:-:S04]  /*10030*/  IMAD.WIDE.U32 R4, P0, R3, UR11, R4 ;  /* 0x0000000b03047c25 */ /* 0x000fc8000f800004 */
[----:B------:R-:W-:-:S04]  /*10040*/  IMAD.WIDE.U32 R2, R3, UR10, RZ ;  /* 0x0000000a03027c25 */ /* 0x000fc8000f8e00ff */
[----:B------:R-:W-:Y:S01]  /*10050*/  IMAD.MOV.U32 R2, RZ, RZ, R5 ;  /* 0x000000ffff027224 */ /* 0x000fe200078e0005 */
[----:B------:R-:W-:Y:S01]  /*10060*/  IADD3 RZ, P1, R3, R4, RZ ;  /* 0x0000000403ff7210 */ /* 0x000fe20007f3e0ff */
[----:B------:R-:W-:-:S04]  /*10070*/  IMAD.X R3, RZ, RZ, RZ, P0 ;  /* 0x000000ffff037224 */ /* 0x000fc800000e06ff */
[----:B------:R-:W-:-:S08]  /*10080*/  IMAD.WIDE.U32.X R2, R17, UR11, R2, P1 ;  /* 0x0000000b11027c25 */ /* 0x000fd000088e0402 */
.L_x_314:
[----:B------:R-:W-:Y:S01]  /*10090*/  ULDC UR7, c[0x0][0x648] ;  /* 0x0001920000077ab9 */ /* 0x000fe20000000800 */
[----:B------:R-:W-:Y:S01]  /*100a0*/  LOP3.LUT R15, R15, UR6, RZ, 0xc0, !PT ;  /* 0x000000060f0f7c12 */ /* 0x000fe2000f8ec0ff */
[----:B------:R-:W-:Y:S01]  /*100b0*/  IMAD.MOV R16, RZ, RZ, -R16 ;  /* 0x000000ffff107224 */ /* 0x000fe200078e0a10 */
[----:B------:R-:W-:Y:S01]  /*100c0*/  SHF.R.U64 R2, R2, UR7, R3 ;  /* 0x0000000702027c19 */ /* 0x000fe20008001203 */
[----:B------:R-:W-:Y:S01]  /*100d0*/  ULDC UR7, c[0x0][0x638] ;  /* 0x00018e0000077ab9 */ /* 0x000fe20000000800 */
[----:B------:R-:W-:Y:S01]  /*100e0*/  LOP3.LUT R7, R7, UR4, RZ, 0xc0, !PT ;  /* 0x0000000407077c12 */ /* 0x000fe2000f8ec0ff */
[----:B------:R-:W-:Y:S01]  /*100f0*/  @P4 IMAD R12, R13, R16, R10 ;  /* 0x000000100d0c4224 */ /* 0x000fe200078e020a */
[----:B------:R-:W-:Y:S01]  /*10100*/  ULDC UR8, c[0x0][0x610] ;  /* 0x0001840000087ab9 */ /* 0x000fe20000000800 */
[----:B------:R-:W-:Y:S02]  /*10110*/  IMAD.MOV R3, RZ, RZ, -R2 ;  /* 0x000000ffff037224 */ /* 0x000fe400078e0a02 */
[----:B------:R-:W-:-:S02]  /*10120*/  IMAD R5, R2, UR5, R15 ;  /* 0x0000000502057c24 */ /* 0x000fc4000f8e020f */
[----:B------:R-:W-:Y:S01]  /*10130*/  IMAD R14, R3, UR7, R14 ;  /* 0x00000007030e7c24 */ /* 0x000fe2000f8e020e */
[----:B------:R-:W-:Y:S01]  /*10140*/  ULDC UR7, c[0x0][0x600] ;  /* 0x0001800000077ab9 */ /* 0x000fe20000000800 */
[----:B------:R-:W-:Y:S02]  /*10150*/  IMAD R5, R5, UR8, R12 ;  /* 0x0000000805057c24 */ /* 0x000fe4000f8e020c */
[----:B------:R-:W-:Y:S02]  /*10160*/  IMAD R14, R14, UR7, R7 ;  /* 0x000000070e0e7c24 */ /* 0x000fe4000f8e0207 */
[----:B------:R-:W-:-:S03]  /*10170*/  IMAD.MOV.U32 R2, RZ, RZ, 0x1 ;  /* 0x00000001ff027424 */ /* 0x000fc600078e00ff */
[----:B------:R-:W-:Y:S02]  /*10180*/  SEL R7, R14, R5, !P4 ;  /* 0x000000050e077207 */ /* 0x000fe40006000000 */
[----:B------:R-:W-:-:S07]  /*10190*/  SEL R5, R5, R14, !P4 ;  /* 0x0000000e05057207 */ /* 0x000fce0006000000 */
.L_x_312:
[----:B------:R-:W-:Y:S05]  /*101a0*/  BSYNC B1 ;  /* 0x0000000000017941 */ /* 0x000fea0003800000 */
.L_x_311:
[----:B------:R-:W-:-:S13]  /*101b0*/  LOP3.LUT P0, RZ, R2, 0xff, RZ, 0xc0, !PT ;  /* 0x000000ff02ff7812 */ /* 0x000fda000780c0ff */
[----:B------:R-:W-:Y:S05]  /*101c0*/  @P0 BRA `(.L_x_315) ;  /* 0xfffffff4001c0947 */ /* 0x000fea000383ffff */
[----:B------:R-:W-:Y:S05]  /*101d0*/  BSYNC B0 ;  /* 0x0000000000007941 */ /* 0x000fea0003800000 */
.L_x_304:
[----:B------:R-:W-:-:S03]  /*101e0*/  UMOV UR7, 0xffffffff ;  /* 0xffffffff00077882 */ /* 0x000fc60000000000 */
[----:B------:R-:W-:Y:S05]  /*101f0*/  BRA.DIV UR7, `(.L_x_316) ;  /* 0x0000000607dc7947 */ /* 0x000fea000b800000 */
[----:B------:R-:W-:-:S13]  /*10200*/  ELECT P0, URZ, PT ;  /* 0x00000000003f782f */ /* 0x000fda0003800000 */
.L_x_335:
[----:B------:R-:W-:Y:S04]  /*10210*/  BSSY B0, `(.L_x_317) ;  /* 0x0000059000007945 */ /* 0x000fe80003800000 */
[----:B------:R-:W-:Y:S05]  /*10220*/  @!P0 BRA `(.L_x_318) ;  /* 0x00000004005c8947 */ /* 0x000fea0003800000 */
[----:B------:R-:W-:-:S04]  /*10230*/  ULOP3.LUT UR7, UR13, 0x2, URZ, 0xfc, !UPT ;  /* 0x000000020d077892 */ /* 0x000fc8000f8efc3f */
[----:B------:R-:W-:-:S06]  /*10240*/  UISETP.NE.AND UP0, UPT, UR7, 0x3, UPT ;  /* 0x000000030700788c */ /* 0x000fcc000bf05270 */
[----:B------:R-:W-:-:S13]  /*10250*/  PLOP3.LUT P0, PT, PT, PT, UP0, 0x80, 0x0 ;  /* 0x000000000000781c */ /* 0x000fda0003f0f008 */
[----:B------:R-:W-:Y:S05]  /*10260*/  @!P0 BRA `(.L_x_319) ;  /* 0x0000000000048947 */ /* 0x000fea0003800000 */
[----:B------:R-:W-:Y:S01]  /*10270*/  BPT.TRAP 0x1 ;  /* 0x000000040000795c */ /* 0x000fe20000300000 */
.L_x_319:
[----:B------:R-:W0:Y:S01]  /*10280*/  S2R R3, SR_CgaCtaId ;  /* 0x0000000000037919 */ /* 0x000e220000008800 */
[----:B------:R-:W-:Y:S02]  /*10290*/  MOV R2, 0x400 ;  /* 0x0000040000027802 */ /* 0x000fe40000000f00 */
[----:B------:R-:W-:Y:S02]  /*102a0*/  SHF.L.U32 R4, R0, 0x1f, RZ ;  /* 0x0000001f00047819 */ /* 0x000fe400000006ff */
[----:B0-----:R-:W-:-:S05]  /*102b0*/  LEA R2, R3, R2, 0x18 ;  /* 0x0000000203027211 */ /* 0x001fca00078ec0ff */
[----:B------:R-:W-:-:S04]  /*102c0*/  VIADD R2, R2, 0x48 ;  /* 0x0000004802027836 */ /* 0x000fc80000000000 */
[C---:B------:R-:W-:Y:S02]  /*102d0*/  IMAD R7, R9.reuse, 0x8, R2 ;  /* 0x0000000809077824 */ /* 0x040fe400078e0202 */
[----:B------:R-:W-:Y:S02]  /*102e0*/  VIADD R9, R9, 0x1 ;  /* 0x0000000109097836 */ /* 0x000fe40000000000 */
[----:B------:R-:W0:Y:S03]  /*102f0*/  SYNCS.PHASECHK.TRANS64.TRYWAIT P0, [R7+URZ], R4 ;  /* 0x00000004070075a7 */ /* 0x000e26000800017f */
[----:B------:R-:W-:-:S04]  /*10300*/  ISETP.NE.AND P1, PT, R9, 0x9, PT ;  /* 0x000000090900780c */ /* 0x000fc80003f25270 */
[----:B------:R-:W-:Y:S02]  /*10310*/  SEL R3, RZ, 0x1, P1 ;  /* 0x00000001ff037807 */ /* 0x000fe40000800000 */
[----:B------:R-:W-:Y:S02]  /*10320*/  SEL R9, R9, RZ, P1 ;  /* 0x000000ff09097207 */ /* 0x000fe40000800000 */
[----:B------:R-:W-:-:S03]  /*10330*/  LOP3.LUT R6, R0, R3, RZ, 0x3c, !PT ;  /* 0x0000000300067212 */ /* 0x000fc600078e3cff */
[----:B------:R-:W-:Y:S01]  /*10340*/  IMAD R8, R9, 0x8, R2 ;  /* 0x0000000809087824 */ /* 0x000fe200078e0202 */
[----:B------:R-:W-:Y:S01]  /*10350*/  SHF.L.U32 R5, R6, 0x1f, RZ ;  /* 0x0000001f06057819 */ /* 0x000fe200000006ff */
[----:B0-----:R-:W-:Y:S06]  /*10360*/  @!P0 BRA `(.L_x_320) ;  /* 0x0000000400a08947 */ /* 0x001fec0003800000 */
.L_x_336:
[----:B------:R-:W1:Y:S01]  /*10370*/  SYNCS.PHASECHK.TRANS64.TRYWAIT P0, [R8+URZ], R5 ;  /* 0x00000005080075a7 */ /* 0x000e62000800017f */
[----:B------:R-:W-:-:S05]  /*10380*/  VIADD R0, R9, 0x1 ;  /* 0x0000000109007836 */ /* 0x000fca0000000000 */
[----:B------:R-:W-:-:S04]  /*10390*/  ISETP.NE.AND P1, PT, R0, 0x9, PT ;  /* 0x000000090000780c */ /* 0x000fc80003f25270 */
[----:B------:R-:W-:Y:S02]  /*103a0*/  SEL R3, RZ, 0x1, P1 ;  /* 0x00000001ff037807 */ /* 0x000fe40000800000 */
[----:B0-----:R-:W-:Y:S02]  /*103b0*/  SEL R7, R0, RZ, P1 ;  /* 0x000000ff00077207 */ /* 0x001fe40000800000 */
[----:B------:R-:W-:-:S03]  /*103c0*/  LOP3.LUT R6, R6, R3, RZ, 0x3c, !PT ;  /* 0x0000000306067212 */ /* 0x000fc600078e3cff */
[----:B------:R-:W-:Y:S01]  /*103d0*/  IMAD R9, R7, 0x8, R2 ;  /* 0x0000000807097824 */ /* 0x000fe200078e0202 */
[----:B------:R-:W-:Y:S01]  /*103e0*/  SHF.L.U32 R4, R6, 0x1f, RZ ;  /* 0x0000001f06047819 */ /* 0x000fe200000006ff */
[----:B-1----:R-:W-:Y:S06]  /*103f0*/  @!P0 BRA `(.L_x_321) ;  /* 0x0000000400908947 */ /* 0x002fec0003800000 */
.L_x_337:
[----:B------:R-:W1:Y:S01]  /*10400*/  SYNCS.PHASECHK.TRANS64.TRYWAIT P0, [R9+URZ], R4 ;  /* 0x00000004090075a7 */ /* 0x000e62000800017f */
[----:B------:R-:W-:-:S05]  /*10410*/  VIADD R0, R7, 0x1 ;  /* 0x0000000107007836 */ /* 0x000fca0000000000 */
[----:B------:R-:W-:-:S04]  /*10420*/  ISETP.NE.AND P1, PT, R0, 0x9, PT ;  /* 0x000000090000780c */ /* 0x000fc80003f25270 */
[----:B------:R-:W-:Y:S02]  /*10430*/  SEL R3, RZ, 0x1, P1 ;  /* 0x00000001ff037807 */ /* 0x000fe40000800000 */
[----:B------:R-:W-:Y:S02]  /*10440*/  SEL R7, R0, RZ, P1 ;  /* 0x000000ff00077207 */ /* 0x000fe40000800000 */
[----:B------:R-:W-:-:S03]  /*10450*/  LOP3.LUT R6, R6, R3, RZ, 0x3c, !PT ;  /* 0x0000000306067212 */ /* 0x000fc600078e3cff */
[----:B0-----:R-:W-:Y:S01]  /*10460*/  IMAD R8, R7, 0x8, R2 ;  /* 0x0000000807087824 */ /* 0x001fe200078e0202 */
[----:B------:R-:W-:Y:S01]  /*10470*/  SHF.L.U32 R5, R6, 0x1f, RZ ;  /* 0x0000001f06057819 */ /* 0x000fe200000006ff */
[----:B-1----:R-:W-:Y:S06]  /*10480*/  @!P0 BRA `(.L_x_322) ;  /* 0x0000000400808947 */ /* 0x002fec0003800000 */
.L_x_338:
        /* <DEDUP_REMOVED lines=9> */
.L_x_339:
        /* <DEDUP_REMOVED lines=9> */
.L_x_340:
        /* <DEDUP_REMOVED lines=9> */
.L_x_341:
[----:B------:R-:W1:Y:S01]  /*10640*/  SYNCS.PHASECHK.TRANS64.TRYWAIT P0, [R9+URZ], R4 ;  /* 0x00000004090075a7 */ /* 0x000e62000800017f */
[----:B------:R-:W-:-:S05]  /*10650*/  VIADD R0, R7, 0x1 ;  /* 0x0000000107007836 */ /* 0x000fca0000000000 */
[----:B------:R-:W-:-:S04]  /*10660*/  ISETP.NE.AND P1, PT, R0, 0x9, PT ;  /* 0x000000090000780c */ /* 0x000fc80003f25270 */
[----:B------:R-:W-:Y:S02]  /*10670*/  SEL R3, RZ, 0x1, P1 ;  /* 0x00000001ff037807 */ /* 0x000fe40000800000 */
[----:B------:R-:W-:Y:S02]  /*10680*/  SEL R7, R0, RZ, P1 ;  /* 0x000000ff00077207 */ /* 0x000fe40000800000 */
[----:B------:R-:W-:-:S03]  /*10690*/  LOP3.LUT R11, R6, R3, RZ, 0x3c, !PT ;  /* 0x00000003060b7212 */ /* 0x000fc600078e3cff */
[----:B------:R-:W-:Y:S01]  /*106a0*/  IMAD R6, R7, 0x8, R2 ;  /* 0x0000000807067824 */ /* 0x000fe200078e0202 */
[----:B0-----:R-:W-:Y:S01]  /*106b0*/  SHF.L.U32 R5, R11, 0x1f, RZ ;  /* 0x0000001f0b057819 */ /* 0x001fe200000006ff */
[----:B-1----:R-:W-:Y:S06]  /*106c0*/  @!P0 BRA `(.L_x_326) ;  /* 0x0000000400408947 */ /* 0x002fec0003800000 */
.L_x_342:
[----:B------:R-:W1:Y:S01]  /*106d0*/  SYNCS.PHASECHK.TRANS64.TRYWAIT P0, [R6+URZ], R5 ;  /* 0x00000005060075a7 */ /* 0x000e62000800017f */
[----:B------:R-:W-:-:S05]  /*106e0*/  VIADD R0, R7, 0x1 ;  /* 0x0000000107007836 */ /* 0x000fca0000000000 */
[----:B------:R-:W-:-:S04]  /*106f0*/  ISETP.NE.AND P1, PT, R0, 0x9, PT ;  /* 0x000000090000780c */ /* 0x000fc80003f25270 */
[----:B0-----:R-:W-:Y:S02]  /*10700*/  SEL R4, RZ, 0x1, P1 ;  /* 0x00000001ff047807 */ /* 0x001fe40000800000 */
[----:B------:R-:W-:Y:S02]  /*10710*/  SEL R3, R0, RZ, P1 ;  /* 0x000000ff00037207 */ /* 0x000fe40000800000 */
[----:B------:R-:W-:Y:S01]  /*10720*/  LOP3.LUT R0, R11, R4, RZ, 0x3c, !PT ;  /* 0x000000040b007212 */ /* 0x000fe200078e3cff */
[----:B-1----:R-:W-:Y:S06]  /*10730*/  @!P0 BRA `(.L_x_327) ;  /* 0x0000000400388947 */ /* 0x002fec0003800000 */
.L_x_343:
[----:B------:R-:W-:Y:S01]  /*10740*/  IMAD R3, R3, 0x8, R2 ;  /* 0x0000000803037824 */ /* 0x000fe200078e0202 */
[----:B------:R-:W-:-:S07]  /*10750*/  SHF.L.U32 R0, R0, 0x1f, RZ ;  /* 0x0000001f00007819 */ /* 0x000fce00000006ff */
.L_x_328:
[----:B-1----:R1:W2:Y:S02]  /*10760*/  SYNCS.PHASECHK.TRANS64.TRYWAIT P0, [R3+URZ], R0 ;  /* 0x00000000030075a7 */ /* 0x0022a4000800017f */
[----:B--2---:R-:W-:Y:S05]  /*10770*/  @!P0 NANOSLEEP.SYNCS 0x989680 ;  /* 0x009896800000895d */ /* 0x004fea0003900000 */
[----:B------:R-:W2:Y:S02]  /*10780*/  @!P0 SYNCS.PHASECHK.TRANS64 P0, [R3+URZ], R0 ;  /* 0x00000000030085a7 */ /* 0x000ea4000800007f */
[----:B--2---:R-:W-:Y:S05]  /*10790*/  @!P0 BRA `(.L_x_328) ;  /* 0xfffffffc00f08947 */ /* 0x004fea000383ffff */
.L_x_318:
[----:B------:R-:W-:Y:S05]  /*107a0*/  BSYNC B0 ;  /* 0x0000000000007941 */ /* 0x000fea0003800000 */
.L_x_317:
[----:B------:R-:W-:Y:S05]  /*107b0*/  EXIT ;  /* 0x000000000000794d */ /* 0x000fea0003800000 */
.L_x_22:
[----:B-1----:R-:W-:-:S04]  /*107c0*/  IMAD.U32 R3, RZ, RZ, UR6 ;  /* 0x00000006ff037e24 */ /* 0x002fc8000f8e00ff */
[----:B------:R1:W2:Y:S03]  /*107d0*/  SYNCS.PHASECHK.TRANS64.TRYWAIT P1, [R3+URZ], R0 ;  /* 0x00000000030075a7 */ /* 0x0002a6000802017f */
[----:B--2---:R-:W-:Y:S05]  /*107e0*/  @!P1 NANOSLEEP.SYNCS 0x989680 ;  /* 0x009896800000995d */ /* 0x004fea0003900000 */
[----:B------:R-:W2:Y:S02]  /*107f0*/  @!P1 SYNCS.PHASECHK.TRANS64 P1, [R3+URZ], R0 ;  /* 0x00000000030095a7 */ /* 0x000ea4000802007f */
[----:B--2---:R-:W-:Y:S05]  /*10800*/  @!P1 BRA `(.L_x_22) ;  /* 0xfffffffc00ec9947 */ /* 0x004fea000383ffff */
[----:B------:R-:W-:Y:S05]  /*10810*/  BRA `(.L_x_21) ;  /* 0xffffff1400947947 */ /* 0x000fea000383ffff */
.L_x_28:
[----:B-----5:R1:W-:Y:S02]  /*10820*/  STL [R1+0x8c], R0 ;  /* 0x00008c0001007387 */ /* 0x0203e40000100800 */
[----:B-1----:R-:W-:-:S04]  /*10830*/  IMAD.U32 R0, RZ, RZ, UR16 ;  /* 0x00000010ff007e24 */ /* 0x002fc8000f8e00ff */
[----:B------:R1:W2:Y:S03]  /*10840*/  SYNCS.PHASECHK.TRANS64.TRYWAIT P1, [R0+URZ], R229 ;  /* 0x000000e5000075a7 */ /* 0x0002a6000802017f */
[----:B--2---:R-:W-:Y:S05]  /*10850*/  @!P1 NANOSLEEP.SYNCS 0x989680 ;  /* 0x009896800000995d */ /* 0x004fea0003900000 */
[----:B------:R1:W2:Y:S02]  /*10860*/  @!P1 SYNCS.PHASECHK.TRANS64 P1, [R0+URZ], R229 ;  /* 0x000000e5000095a7 */ /* 0x0002a4000802007f */
[----:B-1----:R1:W5:Y:S02]  /*10870*/  LDL.LU R0, [R1+0x8c] ;  /* 0x00008c0001007983 */ /* 0x0023640000300800 */
[----:B-12---:R-:W-:Y:S05]  /*10880*/  @!P1 BRA `(.L_x_28) ;  /* 0xfffffffc00e49947 */ /* 0x006fea000383ffff */
[----:B------:R-:W-:Y:S05]  /*10890*/  BRA `(.L_x_27) ;  /* 0xffffff2800287947 */ /* 0x000fea000383ffff */
.L_x_305:
[----:B------:R-:W-:Y:S01]  /*108a0*/  BSSY B1, `(.L_x_329) ;  /* 0x0000006000017945 */ /* 0x000fe20003800000 */
[----:B------:R-:W-:-:S07]  /*108b0*/  IMAD.MOV.U32 R2, RZ, RZ, -0x1 ;  /* 0xffffffffff027424 */ /* 0x000fce00078e00ff */
[----:B------:R-:W-:Y:S05]  /*108c0*/  WARPSYNC.COLLECTIVE R2, `(.L_x_330) ;  /* 0x00000000020c7348 */ /* 0x000fea0003c00000 */
[----:B------:R-:W-:Y:S02]  /*108d0*/  ELECT P0, UR62, PT ;  /* 0x00000000003e782f */ /* 0x000fe40003800000 */
[----:B------:R-:W-:Y:S01]  /*108e0*/  MOV R2, UR62 ;  /* 0x0000003e00027c02 */ /* 0x000fe20008000f00 */
[----:B------:R-:W-:Y:S10]  /*108f0*/  ENDCOLLECTIVE ;  /* 0x000000000000791b */ /* 0x000ff40003800000 */
.L_x_330:
[----:B------:R-:W-:Y:S05]  /*10900*/  BSYNC B1 ;  /* 0x0000000000017941 */ /* 0x000fea0003800000 */
.L_x_329:
[----:B------:R-:W-:Y:S05]  /*10910*/  BRA `(.L_x_331) ;  /* 0xffffffec00547947 */ /* 0x000fea000383ffff */
.L_x_308:
[----:B0-----:R0:W2:Y:S02]  /*10920*/  SYNCS.PHASECHK.TRANS64.TRYWAIT P0, [R13+URZ+0x48], R4 ;  /* 0x000048040d0075a7 */ /* 0x0010a4000800017f */
[----:B--2---:R-:W-:Y:S05]  /*10930*/  @!P0 NANOSLEEP.SYNCS 0x989680 ;  /* 0x009896800000895d */ /* 0x004fea0003900000 */
[----:B------:R-:W2:Y:S02]  /*10940*/  @!P0 SYNCS.PHASECHK.TRANS64 P0, [R13+URZ+0x48], R4 ;  /* 0x000048040d0085a7 */ /* 0x000ea4000800007f */
[----:B--2---:R-:W-:Y:S05]  /*10950*/  @!P0 BRA `(.L_x_308) ;  /* 0xfffffffc00f08947 */ /* 0x004fea000383ffff */
[----:B------:R-:W-:Y:S05]  /*10960*/  BRA `(.L_x_332) ;  /* 0xffffffec00987947 */ /* 0x000fea000383ffff */
.L_x_316:
[----:B------:R-:W-:Y:S01]  /*10970*/  BSSY B0, `(.L_x_333) ;  /* 0x0000006000007945 */ /* 0x000fe20003800000 */
[----:B------:R-:W-:-:S07]  /*10980*/  IMAD.MOV.U32 R2, RZ, RZ, -0x1 ;  /* 0xffffffffff027424 */ /* 0x000fce00078e00ff */
[----:B------:R-:W-:Y:S05]  /*10990*/  WARPSYNC.COLLECTIVE R2, `(.L_x_334) ;  /* 0x00000000020c7348 */ /* 0x000fea0003c00000 */
[----:B------:R-:W-:Y:S02]  /*109a0*/  ELECT P0, UR62, PT ;  /* 0x00000000003e782f */ /* 0x000fe40003800000 */
[----:B------:R-:W-:Y:S01]  /*109b0*/  MOV R2, UR62 ;  /* 0x0000003e00027c02 */ /* 0x000fe20008000f00 */
[----:B------:R-:W-:Y:S10]  /*109c0*/  ENDCOLLECTIVE ;  /* 0x000000000000791b */ /* 0x000ff40003800000 */
.L_x_334:
[----:B------:R-:W-:Y:S05]  /*109d0*/  BSYNC B0 ;  /* 0x0000000000007941 */ /* 0x000fea0003800000 */
.L_x_333:
[----:B------:R-:W-:Y:S05]  /*109e0*/  BRA `(.L_x_335) ;  /* 0xfffffff800087947 */ /* 0x000fea000383ffff */
.L_x_320:
[----:B0-----:R0:W1:Y:S02]  /*109f0*/  SYNCS.PHASECHK.TRANS64.TRYWAIT P0, [R7+URZ], R4 ;  /* 0x00000004070075a7 */ /* 0x001064000800017f */
[----:B-1----:R-:W-:Y:S05]  /*10a00*/  @!P0 NANOSLEEP.SYNCS 0x989680 ;  /* 0x009896800000895d */ /* 0x002fea0003900000 */
[----:B------:R-:W1:Y:S02]  /*10a10*/  @!P0 SYNCS.PHASECHK.TRANS64 P0, [R7+URZ], R4 ;  /* 0x00000004070085a7 */ /* 0x000e64000800007f */
[----:B-1----:R-:W-:Y:S05]  /*10a20*/  @!P0 BRA `(.L_x_320) ;  /* 0xfffffffc00f08947 */ /* 0x002fea000383ffff */
[----:B------:R-:W-:Y:S05]  /*10a30*/  BRA `(.L_x_336) ;  /* 0xfffffff8004c7947 */ /* 0x000fea000383ffff */
.L_x_321:
[----:B0-----:R0:W1:Y:S02]  /*10a40*/  SYNCS.PHASECHK.TRANS64.TRYWAIT P0, [R8+URZ], R5 ;  /* 0x00000005080075a7 */ /* 0x001064000800017f */
[----:B-1----:R-:W-:Y:S05]  /*10a50*/  @!P0 NANOSLEEP.SYNCS 0x989680 ;  /* 0x009896800000895d */ /* 0x002fea0003900000 */
[----:B------:R-:W1:Y:S02]  /*10a60*/  @!P0 SYNCS.PHASECHK.TRANS64 P0, [R8+URZ], R5 ;  /* 0x00000005080085a7 */ /* 0x000e64000800007f */
[----:B-1----:R-:W-:Y:S05]  /*10a70*/  @!P0 BRA `(.L_x_321) ;  /* 0xfffffffc00f08947 */ /* 0x002fea000383ffff */
[----:B------:R-:W-:Y:S05]  /*10a80*/  BRA `(.L_x_337) ;  /* 0xfffffff8005c7947 */ /* 0x000fea000383ffff */
.L_x_322:
[----:B0-----:R0:W1:Y:S02]  /*10a90*/  SYNCS.PHASECHK.TRANS64.TRYWAIT P0, [R9+URZ], R4 ;  /* 0x00000004090075a7 */ /* 0x001064000800017f */
[----:B-1----:R-:W-:Y:S05]  /*10aa0*/  @!P0 NANOSLEEP.SYNCS 0x989680 ;  /* 0x009896800000895d */ /* 0x002fea0003900000 */
[----:B------:R-:W1:Y:S02]  /*10ab0*/  @!P0 SYNCS.PHASECHK.TRANS64 P0, [R9+URZ], R4 ;  /* 0x00000004090085a7 */ /* 0x000e64000800007f */
[----:B-1----:R-:W-:Y:S05]  /*10ac0*/  @!P0 BRA `(.L_x_322) ;  /* 0xfffffffc00f08947 */ /* 0x002fea000383ffff */
[----:B------:R-:W-:Y:S05]  /*10ad0*/  BRA `(.L_x_338) ;  /* 0xfffffff8006c7947 */ /* 0x000fea000383ffff */
.L_x_323:
[----:B0-----:R0:W1:Y:S02]  /*10ae0*/  SYNCS.PHASECHK.TRANS64.TRYWAIT P0, [R8+URZ], R5 ;  /* 0x00000005080075a7 */ /* 0x001064000800017f */
[----:B-1----:R-:W-:Y:S05]  /*10af0*/  @!P0 NANOSLEEP.SYNCS 0x989680 ;  /* 0x009896800000895d */ /* 0x002fea0003900000 */
[----:B------:R-:W1:Y:S02]  /*10b00*/  @!P0 SYNCS.PHASECHK.TRANS64 P0, [R8+URZ], R5 ;  /* 0x00000005080085a7 */ /* 0x000e64000800007f */
[----:B-1----:R-:W-:Y:S05]  /*10b10*/  @!P0 BRA `(.L_x_323) ;  /* 0xfffffffc00f08947 */ /* 0x002fea000383ffff */
[----:B------:R-:W-:Y:S05]  /*10b20*/  BRA `(.L_x_339) ;  /* 0xfffffff8007c7947 */ /* 0x000fea000383ffff */
.L_x_324:
[----:B0-----:R0:W1:Y:S02]  /*10b30*/  SYNCS.PHASECHK.TRANS64.TRYWAIT P0, [R9+URZ], R4 ;  /* 0x00000004090075a7 */ /* 0x001064000800017f */
[----:B-1----:R-:W-:Y:S05]  /*10b40*/  @!P0 NANOSLEEP.SYNCS 0x989680 ;  /* 0x009896800000895d */ /* 0x002fea0003900000 */
[----:B------:R-:W1:Y:S02]  /*10b50*/  @!P0 SYNCS.PHASECHK.TRANS64 P0, [R9+URZ], R4 ;  /* 0x00000004090085a7 */ /* 0x000e64000800007f */
[----:B-1----:R-:W-:Y:S05]  /*10b60*/  @!P0 BRA `(.L_x_324) ;  /* 0xfffffffc00f08947 */ /* 0x002fea000383ffff */
[----:B------:R-:W-:Y:S05]  /*10b70*/  BRA `(.L_x_340) ;  /* 0xfffffff8008c7947 */ /* 0x000fea000383ffff */
.L_x_325:
[----:B0-----:R0:W1:Y:S02]  /*10b80*/  SYNCS.PHASECHK.TRANS64.TRYWAIT P0, [R8+URZ], R5 ;  /* 0x00000005080075a7 */ /* 0x001064000800017f */
[----:B-1----:R-:W-:Y:S05]  /*10b90*/  @!P0 NANOSLEEP.SYNCS 0x989680 ;  /* 0x009896800000895d */ /* 0x002fea0003900000 */
[----:B------:R-:W1:Y:S02]  /*10ba0*/  @!P0 SYNCS.PHASECHK.TRANS64 P0, [R8+URZ], R5 ;  /* 0x00000005080085a7 */ /* 0x000e64000800007f */
[----:B-1----:R-:W-:Y:S05]  /*10bb0*/  @!P0 BRA `(.L_x_325) ;  /* 0xfffffffc00f08947 */ /* 0x002fea000383ffff */
[----:B------:R-:W-:Y:S05]  /*10bc0*/  BRA `(.L_x_341) ;  /* 0xfffffff8009c7947 */ /* 0x000fea000383ffff */
.L_x_326:
[----:B0-----:R0:W1:Y:S02]  /*10bd0*/  SYNCS.PHASECHK.TRANS64.TRYWAIT P0, [R9+URZ], R4 ;  /* 0x00000004090075a7 */ /* 0x001064000800017f */
[----:B-1----:R-:W-:Y:S05]  /*10be0*/  @!P0 NANOSLEEP.SYNCS 0x989680 ;  /* 0x009896800000895d */ /* 0x002fea0003900000 */
[----:B------:R-:W1:Y:S02]  /*10bf0*/  @!P0 SYNCS.PHASECHK.TRANS64 P0, [R9+URZ], R4 ;  /* 0x00000004090085a7 */ /* 0x000e64000800007f */
[----:B-1----:R-:W-:Y:S05]  /*10c00*/  @!P0 BRA `(.L_x_326) ;  /* 0xfffffffc00f08947 */ /* 0x002fea000383ffff */
[----:B------:R-:W-:Y:S05]  /*10c10*/  BRA `(.L_x_342) ;  /* 0xfffffff800ac7947 */ /* 0x000fea000383ffff */
.L_x_327:
[----:B0-----:R0:W1:Y:S02]  /*10c20*/  SYNCS.PHASECHK.TRANS64.TRYWAIT P0, [R6+URZ], R5 ;  /* 0x00000005060075a7 */ /* 0x001064000800017f */
[----:B-1----:R-:W-:Y:S05]  /*10c30*/  @!P0 NANOSLEEP.SYNCS 0x989680 ;  /* 0x009896800000895d */ /* 0x002fea0003900000 */
[----:B------:R-:W1:Y:S02]  /*10c40*/  @!P0 SYNCS.PHASECHK.TRANS64 P0, [R6+URZ], R5 ;  /* 0x00000005060085a7 */ /* 0x000e64000800007f */
[----:B-1----:R-:W-:Y:S05]  /*10c50*/  @!P0 BRA `(.L_x_327) ;  /* 0xfffffffc00f08947 */ /* 0x002fea000383ffff */
[----:B------:R-:W-:Y:S05]  /*10c60*/  BRA `(.L_x_343) ;  /* 0xfffffff800b47947 */ /* 0x000fea000383ffff */
.L_x_344:
[----:B------:R-:W-:-:S00]  /*10c70*/  BRA `(.L_x_344) ;  /* 0xfffffffc00fc7947 */ /* 0x000fc0000383ffff */
[----:B------:R-:W-:-:S00]  /*10c80*/  NOP ;  /* 0x0000000000007918 */ /* 0x000fc00000000000 */
[----:B------:R-:W-:-:S00]  /*10c90*/  NOP ;  /* 0x0000000000007918 */ /* 0x000fc00000000000 */
[----:B------:R-:W-:-:S00]  /*10ca0*/  NOP ;  /* 0x0000000000007918 */ /* 0x000fc00000000000 */
[----:B------:R-:W-:-:S00]  /*10cb0*/  NOP ;  /* 0x0000000000007918 */ /* 0x000fc00000000000 */
[----:B------:R-:W-:-:S00]  /*10cc0*/  NOP ;  /* 0x0000000000007918 */ /* 0x000fc00000000000 */
[----:B------:R-:W-:-:S00]  /*10cd0*/  NOP ;  /* 0x0000000000007918 */ /* 0x000fc00000000000 */
[----:B------:R-:W-:-:S00]  /*10ce0*/  NOP ;  /* 0x0000000000007918 */ /* 0x000fc00000000000 */
[----:B------:R-:W-:-:S00]  /*10cf0*/  NOP ;  /* 0x0000000000007918 */ /* 0x000fc00000000000 */
.L_x_345:


//--------------------- .nv.shared._ZN7cutlass13device_kernelINS_4gemm6kernel13GemmUniversalIN4cute5tupleIJiiiiEEENS1_10collective13CollectiveMmaINS1_37MainloopSm90TmaGmmaWarpSpecializedFP8ILi9ENS5_IJNS4_1CILi1EEENSA_ILi8EEESB_EEENS1_35KernelTmaWarpSpecializedCooperativeEEENS5_IJNSA_ILi256EEENSA_ILi128EEENSA_ILi64EEEEEENS_12float_e5m2_tENS5_IJlSB_lEEESK_SL_NS4_8TiledMMAINS4_8MMA_AtomIJNS4_4SM904GMMA31MMA_64x128x32_F32E5M2E5M2_SS_TNILNSP_7ScaleInE1ELSR_1EEEEEENS4_6LayoutINS5_IJNSA_ILi2EEESB_SB_EEENS5_IJSB_NSA_ILi0EEESX_EEEEENS5_IJNS4_10UnderscoreES10_S10_EEEEENS4_23SM90_TMA_LOAD_MULTICASTENS4_14ComposedLayoutINS4_7SwizzleILi2ELi4ELi3EEENS4_18smem_ptr_flag_bitsILi8EEENSU_INS5_IJSC_SI_EEENS5_IJSI_SB_EEEEEEEvNS4_8identityENS4_13SM90_TMA_LOADES1C_vS1D_EENS_8epilogue10collective6detail29Sm90TmaWarpSpecializedAdapterINS1H_15DefaultEpilogueISK_SL_SL_NS1G_6thread17LinearCombinationISK_Li1EffLNS1L_9ScaleType4KindE0ELNS_15FloatRoundStyleE2ESK_EENS1_15EpilogueDefaultEEEEEvvEEEEvNT_6ParamsE --------------------------
	.section	.nv.shared._ZN7cutlass13device_kernelINS_4gemm6kernel13GemmUniversalIN4cute5tupleIJiiiiEEENS1_10collective13CollectiveMmaINS1_37MainloopSm90TmaGmmaWarpSpecializedFP8ILi9ENS5_IJNS4_1CILi1EEENSA_ILi8EEESB_EEENS1_35KernelTmaWarpSpecializedCooperativeEEENS5_IJNSA_ILi256EEENSA_ILi128EEENSA_ILi64EEEEEENS_12float_e5m2_tENS5_IJlSB_lEEESK_SL_NS4_8TiledMMAINS4_8MMA_AtomIJNS4_4SM904GMMA31MMA_64x128x32_F32E5M2E5M2_SS_TNILNSP_7ScaleInE1ELSR_1EEEEEENS4_6LayoutINS5_IJNSA_ILi2EEESB_SB_EEENS5_IJSB_NSA_ILi0EEESX_EEEEENS5_IJNS4_10UnderscoreES10_S10_EEEEENS4_23SM90_TMA_LOAD_MULTICASTENS4_14ComposedLayoutINS4_7SwizzleILi2ELi4ELi3EEENS4_18smem_ptr_flag_bitsILi8EEENSU_INS5_IJSC_SI_EEENS5_IJSI_SB_EEEEEEEvNS4_8identityENS4_13SM90_TMA_LOADES1C_vS1D_EENS_8epilogue10collective6detail29Sm90TmaWarpSpecializedAdapterINS1H_15DefaultEpilogueISK_SL_SL_NS1G_6thread17LinearCombinationISK_Li1EffLNS1L_9ScaleType4KindE0ELNS_15FloatRoundStyleE2ESK_EENS1_15EpilogueDefaultEEEEEvvEEEEvNT_6ParamsE,"aw",@nobits
	.sectionflags	@""
	.align	16
	.zero		1024


//--------------------- .nv.shared.reserved.0     --------------------------
	.section	.nv.shared.reserved.0,"aw",@nobits
	.weak		__nv_reservedSMEM_offset_0_alias
	.size		__nv_reservedSMEM_offset_0_alias, 0, 0
	.other		__nv_reservedSMEM_offset_0_alias,@"STO_CUDA_RESERVED_SHARED STV_DEFAULT"
__nv_reservedSMEM_offset_0_alias:
	.zero		0


//--------------------- .nv.global                --------------------------
	.section	.nv.global,"aw",@nobits
.nv.global:
	.type		_ZN40_INTERNAL_2112d7e0_4_k_cu_d94c592c_226404cute1_E,@object
	.size		_ZN40_INTERNAL_2112d7e0_4_k_cu_d94c592c_226404cute1_E,(_ZN40_INTERNAL_2112d7e0_4_k_cu_d94c592c_226404cuda3std3__45__cpo6cbeginE - _ZN40_INTERNAL_2112d7e0_4_k_cu_d94c592c_226404cute1_E)
_ZN40_INTERNAL_2112d7e0_4_k_cu_d94c592c_226404cute1_E:
	.zero		1
	.type		_ZN40_INTERNAL_2112d7e0_4_k_cu_d94c592c_226404cuda3std3__45__cpo6cbeginE,@object
	.size		_ZN40_INTERNAL_2112d7e0_4_k_cu_d94c592c_226404cuda3std3__45__cpo6cbeginE,(_ZN40_INTERNAL_2112d7e0_4_k_cu_d94c592c_226404cuda3std3__48in_placeE - _ZN40_INTERNAL_2112d7e0_4_k_cu_d94c592c_226404cuda3std3__45__cpo6cbeginE)
_ZN40_INTERNAL_2112d7e0_4_k_cu_d94c592c_226404cuda3std3__45__cpo6cbeginE:
	.zero		1
	.type		_ZN40_INTERNAL_2112d7e0_4_k_cu_d94c592c_226404cuda3std3__48in_placeE,@object
	.size		_ZN40_INTERNAL_2112d7e0_4_k_cu_d94c592c_226404cuda3std3__48in_placeE,(_ZN40_INTERNAL_2112d7e0_4_k_cu_d94c592c_226404cuda3std6ranges3__45__cpo9iter_moveE - _ZN40_INTERNAL_2112d7e0_4_k_cu_d94c592c_226404cuda3std3__48in_placeE)
_ZN40_INTERNAL_2112d7e0_4_k_cu_d94c592c_226404cuda3std3__48in_placeE:
	.zero		1
	.type		_ZN40_INTERNAL_2112d7e0_4_k_cu_d94c592c_226404cuda3std6ranges3__45__cpo9iter_moveE,@object
	.size		_ZN40_INTERNAL_2112d7e0_4_k_cu_d94c592c_226404cuda3std6ranges3__45__cpo9iter_moveE,(_ZN40_INTERNAL_2112d7e0_4_k_cu_d94c592c_226404cuda3std3__45__cpo5beginE - _ZN40_INTERNAL_2112d7e0_4_k_cu_d94c592c_226404cuda3std6ranges3__45__cpo9iter_moveE)
_ZN40_INTERNAL_2112d7e0_4_k_cu_d94c592c_226404cuda3std6ranges3__45__cpo9iter_moveE:
	.zero		1
	.type		_ZN40_INTERNAL_2112d7e0_4_k_cu_d94c592c_226404cuda3std3__45__cpo5beginE,@object
	.size		_ZN40_INTERNAL_2112d7e0_4_k_cu_d94c592c_226404cuda3std3__45__cpo5beginE,(_ZN40_INTERNAL_2112d7e0_4_k_cu_d94c592c_226404cuda3std3__442_GLOBAL__N__2112d7e0_4_k_cu_d94c592c_226406ignoreE - _ZN40_INTERNAL_2112d7e0_4_k_cu_d94c592c_226404cuda3std3__45__cpo5beginE)
_ZN40_INTERNAL_2112d7e0_4_k_cu_d94c592c_226404cuda3std3__45__cpo5beginE:
	.zero		1
	.type		_ZN40_INTERNAL_2112d7e0_4_k_cu_d94c592c_226404cuda3std3__442_GLOBAL__N__2112d7e0_4_k_cu_d94c592c_226406ignoreE,@object
	.size		_ZN40_INTERNAL_2112d7e0_4_k_cu_d94c592c_226404cuda3std3__442_GLOBAL__N__2112d7e0_4_k_cu_d94c592c_226406ignoreE,(_ZN40_INTERNAL_2112d7e0_4_k_cu_d94c592c_226404cute7productE - _ZN40_INTERNAL_2112d7e0_4_k_cu_d94c592c_226404cuda3std3__442_GLOBAL__N__2112d7e0_4_k_cu_d94c592c_226406ignoreE)
_ZN40_INTERNAL_2112d7e0_4_k_cu_d94c592c_226404cuda3std3__442_GLOBAL__N__2112d7e0_4_k_cu_d94c592c_226406ignoreE:
	.zero		1
	.type		_ZN40_INTERNAL_2112d7e0_4_k_cu_d94c592c_226404cute7productE,@object
	.size		_ZN40_INTERNAL_2112d7e0_4_k_cu_d94c592c_226404cute7productE,(_ZN40_INTERNAL_2112d7e0_4_k_cu_d94c592c_226404cuda3std3__45__cpo3endE - _ZN40_INTERNAL_2112d7e0_4_k_cu_d94c592c_226404cute7productE)
_ZN40_INTERNAL_2112d7e0_4_k_cu_d94c592c_226404cute7productE:
	.zero		1
	.type		_ZN40_INTERNAL_2112d7e0_4_k_cu_d94c592c_226404cuda3std3__45__cpo3endE,@object
	.size		_ZN40_INTERNAL_2112d7e0_4_k_cu_d94c592c_226404cuda3std3__45__cpo3endE,(_ZN40_INTERNAL_2112d7e0_4_k_cu_d94c592c_226404cuda3std3__419piecewise_constructE - _ZN40_INTERNAL_2112d7e0_4_k_cu_d94c592c_226404cuda3std3__45__cpo3endE)
_ZN40_INTERNAL_2112d7e0_4_k_cu_d94c592c_226404cuda3std3__45__cpo3endE:
	.zero		1
	.type		_ZN40_INTERNAL_2112d7e0_4_k_cu_d94c592c_226404cuda3std3__419piecewise_constructE,@object
	.size		_ZN40_INTERNAL_2112d7e0_4_k_cu_d94c592c_226404cuda3std3__419piecewise_constructE,(_ZN40_INTERNAL_2112d7e0_4_k_cu_d94c592c_226404cuda3std3__45__cpo4cendE - _ZN40_INTERNAL_2112d7e0_4_k_cu_d94c592c_226404cuda3std3__419piecewise_constructE)
_ZN40_INTERNAL_2112d7e0_4_k_cu_d94c592c_226404cuda3std3__419piecewise_constructE:
	.zero		1
	.type		_ZN40_INTERNAL_2112d7e0_4_k_cu_d94c592c_226404cuda3std3__45__cpo4cendE,@object
	.size		_ZN40_INTERNAL_2112d7e0_4_k_cu_d94c592c_226404cuda3std3__45__cpo4cendE,(_ZN40_INTERNAL_2112d7e0_4_k_cu_d94c592c_226404cuda3std6ranges3__45__cpo4swapE - _ZN40_INTERNAL_2112d7e0_4_k_cu_d94c592c_226404cuda3std3__45__cpo4cendE)
_ZN40_INTERNAL_2112d7e0_4_k_cu_d94c592c_226404cuda3std3__45__cpo4cendE:
	.zero		1
	.type		_ZN40_INTERNAL_2112d7e0_4_k_cu_d94c592c_226404cuda3std6ranges3__45__cpo4swapE,@object
	.size		_ZN40_INTERNAL_2112d7e0_4_k_cu_d94c592c_226404cuda3std6ranges3__45__cpo4swapE,(.L_7 - _ZN40_INTERNAL_2112d7e0_4_k_cu_d94c592c_226404cuda3std6ranges3__45__cpo4swapE)
_ZN40_INTERNAL_2112d7e0_4_k_cu_d94c592c_226404cuda3std6ranges3__45__cpo4swapE:
	.zero		1
.L_7:


//--------------------- .nv.constant0._ZN7cutlass13device_kernelINS_4gemm6kernel13GemmUniversalIN4cute5tupleIJiiiiEEENS1_10collective13CollectiveMmaINS1_37MainloopSm90TmaGmmaWarpSpecializedFP8ILi9ENS5_IJNS4_1CILi1EEENSA_ILi8EEESB_EEENS1_35KernelTmaWarpSpecializedCooperativeEEENS5_IJNSA_ILi256EEENSA_ILi128EEENSA_ILi64EEEEEENS_12float_e5m2_tENS5_IJlSB_lEEESK_SL_NS4_8TiledMMAINS4_8MMA_AtomIJNS4_4SM904GMMA31MMA_64x128x32_F32E5M2E5M2_SS_TNILNSP_7ScaleInE1ELSR_1EEEEEENS4_6LayoutINS5_IJNSA_ILi2EEESB_SB_EEENS5_IJSB_NSA_ILi0EEESX_EEEEENS5_IJNS4_10UnderscoreES10_S10_EEEEENS4_23SM90_TMA_LOAD_MULTICASTENS4_14ComposedLayoutINS4_7SwizzleILi2ELi4ELi3EEENS4_18smem_ptr_flag_bitsILi8EEENSU_INS5_IJSC_SI_EEENS5_IJSI_SB_EEEEEEEvNS4_8identityENS4_13SM90_TMA_LOADES1C_vS1D_EENS_8epilogue10collective6detail29Sm90TmaWarpSpecializedAdapterINS1H_15DefaultEpilogueISK_SL_SL_NS1G_6thread17LinearCombinationISK_Li1EffLNS1L_9ScaleType4KindE0ELNS_15FloatRoundStyleE2ESK_EENS1_15EpilogueDefaultEEEEEvvEEEEvNT_6ParamsE --------------------------
	.section	.nv.constant0._ZN7cutlass13device_kernelINS_4gemm6kernel13GemmUniversalIN4cute5tupleIJiiiiEEENS1_10collective13CollectiveMmaINS1_37MainloopSm90TmaGmmaWarpSpecializedFP8ILi9ENS5_IJNS4_1CILi1EEENSA_ILi8EEESB_EEENS1_35KernelTmaWarpSpecializedCooperativeEEENS5_IJNSA_ILi256EEENSA_ILi128EEENSA_ILi64EEEEEENS_12float_e5m2_tENS5_IJlSB_lEEESK_SL_NS4_8TiledMMAINS4_8MMA_AtomIJNS4_4SM904GMMA31MMA_64x128x32_F32E5M2E5M2_SS_TNILNSP_7ScaleInE1ELSR_1EEEEEENS4_6LayoutINS5_IJNSA_ILi2EEESB_SB_EEENS5_IJSB_NSA_ILi0EEESX_EEEEENS5_IJNS4_10UnderscoreES10_S10_EEEEENS4_23SM90_TMA_LOAD_MULTICASTENS4_14ComposedLayoutINS4_7SwizzleILi2ELi4ELi3EEENS4_18smem_ptr_flag_bitsILi8EEENSU_INS5_IJSC_SI_EEENS5_IJSI_SB_EEEEEEEvNS4_8identityENS4_13SM90_TMA_LOADES1C_vS1D_EENS_8epilogue10collective6detail29Sm90TmaWarpSpecializedAdapterINS1H_15DefaultEpilogueISK_SL_SL_NS1G_6thread17LinearCombinationISK_Li1EffLNS1L_9ScaleType4KindE0ELNS_15FloatRoundStyleE2ESK_EENS1_15EpilogueDefaultEEEEEvvEEEEvNT_6ParamsE,"a",@progbits
	.sectionflags	@""
	.align	4
.nv.constant0._ZN7cutlass13device_kernelINS_4gemm6kernel13GemmUniversalIN4cute5tupleIJiiiiEEENS1_10collective13CollectiveMmaINS1_37MainloopSm90TmaGmmaWarpSpecializedFP8ILi9ENS5_IJNS4_1CILi1EEENSA_ILi8EEESB_EEENS1_35KernelTmaWarpSpecializedCooperativeEEENS5_IJNSA_ILi256EEENSA_ILi128EEENSA_ILi64EEEEEENS_12float_e5m2_tENS5_IJlSB_lEEESK_SL_NS4_8TiledMMAINS4_8MMA_AtomIJNS4_4SM904GMMA31MMA_64x128x32_F32E5M2E5M2_SS_TNILNSP_7ScaleInE1ELSR_1EEEEEENS4_6LayoutINS5_IJNSA_ILi2EEESB_SB_EEENS5_IJSB_NSA_ILi0EEESX_EEEEENS5_IJNS4_10UnderscoreES10_S10_EEEEENS4_23SM90_TMA_LOAD_MULTICASTENS4_14ComposedLayoutINS4_7SwizzleILi2ELi4ELi3EEENS4_18smem_ptr_flag_bitsILi8EEENSU_INS5_IJSC_SI_EEENS5_IJSI_SB_EEEEEEEvNS4_8identityENS4_13SM90_TMA_LOADES1C_vS1D_EENS_8epilogue10collective6detail29Sm90TmaWarpSpecializedAdapterINS1H_15DefaultEpilogueISK_SL_SL_NS1G_6thread17LinearCombinationISK_Li1EffLNS1L_9ScaleType4KindE0ELNS_15FloatRoundStyleE2ESK_EENS1_15EpilogueDefaultEEEEEvvEEEEvNT_6ParamsE:
	.zero		1664


//--------------------- SYMBOLS --------------------------

	.type		.nv.reservedSmem.offset0,@object
	.size		.nv.reservedSmem.offset0,0x4
